def matmul_kernel(
    a_ptr,
    b_ptr,
    c_ptr,
    M,
    N,
    K,
    stride_am,
    stride_ak,
    stride_bk,
    stride_bn,
    stride_cm,
    stride_cn,
    BLOCK_M: tl.constexpr,
    BLOCK_N: tl.constexpr,
    BLOCK_K: tl.constexpr,
    GROUP_M: tl.constexpr,
):
    pid = tl.program_id(axis=0)
    num_pid_m = tl.cdiv(M, BLOCK_M)
    num_pid_n = tl.cdiv(N, BLOCK_N)
    num_pid_in_group = GROUP_M * num_pid_n
    group_id = pid // num_pid_in_group
    first_pid_m = group_id * GROUP_M
    group_size_m = min(num_pid_m - first_pid_m, GROUP_M)
    pid_m = first_pid_m + ((pid % num_pid_in_group) % group_size_m)
    pid_n = (pid % num_pid_in_group) // group_size_m

    offs_am = (pid_m * BLOCK_M + tl.arange(0, BLOCK_M)) % M
    offs_bn = (pid_n * BLOCK_N + tl.arange(0, BLOCK_N)) % N
    offs_k = tl.arange(0, BLOCK_K)
    a_ptrs = a_ptr + offs_am[:, None] * stride_am + offs_k[None, :] * stride_ak
    b_ptrs = b_ptr + offs_k[:, None] * stride_bk + offs_bn[None, :] * stride_bn

    acc = tl.zeros((BLOCK_M, BLOCK_N), dtype=tl.float32)
    for kk in range(0, tl.cdiv(K, BLOCK_K)):
        a = tl.load(a_ptrs, mask=offs_k[None, :] < K - kk * BLOCK_K, other=0.0)
        b = tl.load(b_ptrs, mask=offs_k[:, None] < K - kk * BLOCK_K, other=0.0)
        acc = tl.dot(a, b, acc)
        a_ptrs += BLOCK_K * stride_ak
        b_ptrs += BLOCK_K * stride_bk

    c = acc.to(c_ptr.dtype.element_ty)
    offs_cm = pid_m * BLOCK_M + tl.arange(0, BLOCK_M)
    offs_cn = pid_n * BLOCK_N + tl.arange(0, BLOCK_N)
    c_ptrs = c_ptr + offs_cm[:, None] * stride_cm + offs_cn[None, :] * stride_cn
    mask = (offs_cm[:, None] < M) & (offs_cn[None, :] < N)
    tl.store(c_ptrs, c, mask=mask)

# config = {"BLOCK_K": 32, "BLOCK_M": 16, "BLOCK_N": 256, "GROUP_M": 8, "arch": "sm_90", "dtype": "fp16", "num_ctas": 1, "num_stages": 2, "num_warps": 8}
# arch = sm_90


// ===== COMPILED SASS (sm_90a) =====

	.target	sm_90a

	.elftype	@"ET_EXEC"


//--------------------- .note.nv.tkinfo           --------------------------
	.section	.note.nv.tkinfo,"",@"SHT_NOTE"
	.sectionflags	@"SHF_NOTE_NV_TKINFO"
	.tkinfo
        /*0018*/ 	.word	0x00000002
        /*0030*/ 	.string	""
        /*0030*/ 	.string	"ptxas"
        /*0030*/ 	.string	"Cuda compilation tools, release 13.0, V13.0.88"
        /*0030*/ 	.string	"Build cuda_13.0.r13.0/compiler.36424714_0"
        /*0030*/ 	.string	"-v  -suppress-debug-info  -lineinfo  -arch sm_90a "



//--------------------- .note.nv.cuinfo           --------------------------
	.section	.note.nv.cuinfo,"",@"SHT_NOTE"
	.sectionflags	@"SHF_NOTE_NV_CUINFO"
        /*0018*/ 	.short	0x0002
        /*001a*/ 	.short	0x005a
        /*001c*/ 	.short	0x0082
	.zero		2


//--------------------- .nv.info                  --------------------------
	.section	.nv.info,"",@"SHT_CUDA_INFO"
	.align	4


	//----- nvinfo : EIATTR_REGCOUNT
	.align		4
        /*0000*/ 	.byte	0x04, 0x2f
        /*0002*/ 	.short	(.L_1 - .L_0)
	.align		4
.L_0:
        /*0004*/ 	.word	index@(matmul_kernel)
        /*0008*/ 	.word	0x00000080


	//----- nvinfo : EIATTR_FRAME_SIZE
	.align		4
.L_1:
        /*000c*/ 	.byte	0x04, 0x11
        /*000e*/ 	.short	(.L_3 - .L_2)
	.align		4
.L_2:
        /*0010*/ 	.word	index@(matmul_kernel)
        /*0014*/ 	.word	0x00000000


	//----- nvinfo : EIATTR_MIN_STACK_SIZE
	.align		4
.L_3:
        /*0018*/ 	.byte	0x04, 0x12
        /*001a*/ 	.short	(.L_5 - .L_4)
	.align		4
.L_4:
        /*001c*/ 	.word	index@(matmul_kernel)
        /*0020*/ 	.word	0x00000000
.L_5:


//--------------------- .nv.compat                --------------------------
	.section	.nv.compat,"",@"SHT_CUDA_COMPAT_INFO"
	.align	4
        /*0000*/ 	.byte	0x02, 0x09, 0x01, 0x00, 0x02, 0x02, 0x01, 0x00, 0x02, 0x05, 0x05, 0x00, 0x03, 0x07, 0x01, 0x01
        /*0010*/ 	.byte	0x02, 0x03, 0x00, 0x00, 0x02, 0x06, 0x01, 0x00, 0x04, 0x0b, 0x08, 0x00, 0x00, 0x00, 0x00, 0x00
        /*0020*/ 	.byte	0x00, 0x00, 0x00, 0x00


//--------------------- .nv.info.matmul_kernel    --------------------------
	.section	.nv.info.matmul_kernel,"",@"SHT_CUDA_INFO"
	.sectionflags	@""
	.align	4


	//----- nvinfo : EIATTR_CUDA_API_VERSION
	.align		4
        /*0000*/ 	.byte	0x04, 0x37
        /*0002*/ 	.short	(.L_7 - .L_6)
.L_6:
        /*0004*/ 	.word	0x00000082


	//----- nvinfo : EIATTR_KPARAM_INFO
	.align		4
.L_7:
        /*0008*/ 	.byte	0x04, 0x17
        /*000a*/ 	.short	(.L_9 - .L_8)
.L_8:
        /*000c*/ 	.word	0x00000000
        /*0010*/ 	.short	0x000d
        /*0012*/ 	.short	0x0048
        /*0014*/ 	.byte	0x00, 0xf4, 0x21, 0x00


	//----- nvinfo : EIATTR_KPARAM_INFO
	.align		4
.L_9:
        /*0018*/ 	.byte	0x04, 0x17
        /*001a*/ 	.short	(.L_11 - .L_10)
.L_10:
        /*001c*/ 	.word	0x00000000
        /*0020*/ 	.short	0x000c
        /*0022*/ 	.short	0x0040
        /*0024*/ 	.byte	0x00, 0xf4, 0x21, 0x00


	//----- nvinfo : EIATTR_KPARAM_INFO
	.align		4
.L_11:
        /*0028*/ 	.byte	0x04, 0x17
        /*002a*/ 	.short	(.L_13 - .L_12)
.L_12:
        /*002c*/ 	.word	0x00000000
        /*0030*/ 	.short	0x000b
        /*0032*/ 	.short	0x0038
        /*0034*/ 	.byte	0x00, 0xf0, 0x11, 0x00


	//----- nvinfo : EIATTR_KPARAM_INFO
	.align		4
.L_13:
        /*0038*/ 	.byte	0x04, 0x17
        /*003a*/ 	.short	(.L_15 - .L_14)
.L_14:
        /*003c*/ 	.word	0x00000000
        /*0040*/ 	.short	0x000a
        /*0042*/ 	.short	0x0034
        /*0044*/ 	.byte	0x00, 0xf0, 0x11, 0x00


	//----- nvinfo : EIATTR_KPARAM_INFO
	.align		4
.L_15:
        /*0048*/ 	.byte	0x04, 0x17
        /*004a*/ 	.short	(.L_17 - .L_16)
.L_16:
        /*004c*/ 	.word	0x00000000
        /*0050*/ 	.short	0x0009
        /*0052*/ 	.short	0x0030
        /*0054*/ 	.byte	0x00, 0xf0, 0x11, 0x00


	//----- nvinfo : EIATTR_KPARAM_INFO
	.align		4
.L_17:
        /*0058*/ 	.byte	0x04, 0x17
        /*005a*/ 	.short	(.L_19 - .L_18)
.L_18:
        /*005c*/ 	.word	0x00000000
        /*0060*/ 	.short	0x0008
        /*0062*/ 	.short	0x002c
        /*0064*/ 	.byte	0x00, 0xf0, 0x11, 0x00


	//----- nvinfo : EIATTR_KPARAM_INFO
	.align		4
.L_19:
        /*0068*/ 	.byte	0x04, 0x17
        /*006a*/ 	.short	(.L_21 - .L_20)
.L_20:
        /*006c*/ 	.word	0x00000000
        /*0070*/ 	.short	0x0007
        /*0072*/ 	.short	0x0028
        /*0074*/ 	.byte	0x00, 0xf0, 0x11, 0x00


	//----- nvinfo : EIATTR_KPARAM_INFO
	.align		4
.L_21:
        /*0078*/ 	.byte	0x04, 0x17
        /*007a*/ 	.short	(.L_23 - .L_22)
.L_22:
        /*007c*/ 	.word	0x00000000
        /*0080*/ 	.short	0x0006
        /*0082*/ 	.short	0x0024
        /*0084*/ 	.byte	0x00, 0xf0, 0x11, 0x00


	//----- nvinfo : EIATTR_KPARAM_INFO
	.align		4
.L_23:
        /*0088*/ 	.byte	0x04, 0x17
        /*008a*/ 	.short	(.L_25 - .L_24)
.L_24:
        /*008c*/ 	.word	0x00000000
        /*0090*/ 	.short	0x0005
        /*0092*/ 	.short	0x0020
        /*0094*/ 	.byte	0x00, 0xf0, 0x11, 0x00


	//----- nvinfo : EIATTR_KPARAM_INFO
	.align		4
.L_25:
        /*0098*/ 	.byte	0x04, 0x17
        /*009a*/ 	.short	(.L_27 - .L_26)
.L_26:
        /*009c*/ 	.word	0x00000000
        /*00a0*/ 	.short	0x0004
        /*00a2*/ 	.short	0x001c
        /*00a4*/ 	.byte	0x00, 0xf0, 0x11, 0x00


	//----- nvinfo : EIATTR_KPARAM_INFO
	.align		4
.L_27:
        /*00a8*/ 	.byte	0x04, 0x17
        /*00aa*/ 	.short	(.L_29 - .L_28)
.L_28:
        /*00ac*/ 	.word	0x00000000
        /*00b0*/ 	.short	0x0003
        /*00b2*/ 	.short	0x0018
        /*00b4*/ 	.byte	0x00, 0xf0, 0x11, 0x00


	//----- nvinfo : EIATTR_KPARAM_INFO
	.align		4
.L_29:
        /*00b8*/ 	.byte	0x04, 0x17
        /*00ba*/ 	.short	(.L_31 - .L_30)
.L_30:
        /*00bc*/ 	.word	0x00000000
        /*00c0*/ 	.short	0x0002
        /*00c2*/ 	.short	0x0010
        /*00c4*/ 	.byte	0x00, 0xf4, 0x21, 0x00


	//----- nvinfo : EIATTR_KPARAM_INFO
	.align		4
.L_31:
        /*00c8*/ 	.byte	0x04, 0x17
        /*00ca*/ 	.short	(.L_33 - .L_32)
.L_32:
        /*00cc*/ 	.word	0x00000000
        /*00d0*/ 	.short	0x0001
        /*00d2*/ 	.short	0x0008
        /*00d4*/ 	.byte	0x00, 0xf4, 0x21, 0x00


	//----- nvinfo : EIATTR_KPARAM_INFO
	.align		4
.L_33:
        /*00d8*/ 	.byte	0x04, 0x17
        /*00da*/ 	.short	(.L_35 - .L_34)
.L_34:
        /*00dc*/ 	.word	0x00000000
        /*00e0*/ 	.short	0x0000
        /*00e2*/ 	.short	0x0000
        /*00e4*/ 	.byte	0x00, 0xf4, 0x21, 0x00


	//----- nvinfo : EIATTR_SPARSE_MMA_MASK
	.align		4
.L_35:
        /*00e8*/ 	.byte	0x03, 0x50
        /*00ea*/ 	.short	0x0000


	//----- nvinfo : EIATTR_MAXREG_COUNT
	.align		4
        /*00ec*/ 	.byte	0x03, 0x1b
        /*00ee*/ 	.short	0x00ff


	//----- nvinfo : EIATTR_NUM_BARRIERS
	.align		4
        /*00f0*/ 	.byte	0x02, 0x4c
        /*00f2*/ 	.byte	0x01
	.zero		1


	//----- nvinfo : EIATTR_MERCURY_ISA_VERSION
	.align		4
        /*00f4*/ 	.byte	0x03, 0x5f
        /*00f6*/ 	.short	0x0101


	//----- nvinfo : EIATTR_EXIT_INSTR_OFFSETS
	.align		4
        /*00f8*/ 	.byte	0x04, 0x1c
        /*00fa*/ 	.short	(.L_37 - .L_36)


	//   ....[0]....
.L_36:
        /*00fc*/ 	.word	0x000047b0


	//   ....[1]....
        /*0100*/ 	.word	0x000047e0


	//----- nvinfo : EIATTR_REQNTID
	.align		4
.L_37:
        /*0104*/ 	.byte	0x04, 0x10
        /*0106*/ 	.short	(.L_39 - .L_38)
.L_38:
        /*0108*/ 	.word	0x00000100
        /*010c*/ 	.word	0x00000001
        /*0110*/ 	.word	0x00000001


	//----- nvinfo : EIATTR_CBANK_PARAM_SIZE
	.align		4
.L_39:
        /*0114*/ 	.byte	0x03, 0x19
        /*0116*/ 	.short	0x0050


	//----- nvinfo : EIATTR_PARAM_CBANK
	.align		4
        /*0118*/ 	.byte	0x04, 0x0a
        /*011a*/ 	.short	(.L_41 - .L_40)
	.align		4
.L_40:
        /*011c*/ 	.word	index@(.nv.constant0.matmul_kernel)
        /*0120*/ 	.short	0x0210
        /*0122*/ 	.short	0x0050


	//----- nvinfo : EIATTR_SW_WAR
	.align		4
.L_41:
        /*0124*/ 	.byte	0x04, 0x36
        /*0126*/ 	.short	(.L_43 - .L_42)
.L_42:
        /*0128*/ 	.word	0x00000008
.L_43:


//--------------------- .nv.callgraph             --------------------------
	.section	.nv.callgraph,"",@"SHT_CUDA_CALLGRAPH"
	.align	4
	.sectionentsize	8
	.align		4
        /*0000*/ 	.word	0x00000000
	.align		4
        /*0004*/ 	.word	0xffffffff
	.align		4
        /*0008*/ 	.word	0x00000000
	.align		4
        /*000c*/ 	.word	0xfffffffe
	.align		4
        /*0010*/ 	.word	0x00000000
	.align		4
        /*0014*/ 	.word	0xfffffffd
	.align		4
        /*0018*/ 	.word	0x00000000
	.align		4
        /*001c*/ 	.word	0xfffffffc


//--------------------- .text.matmul_kernel       --------------------------
	.section	.text.matmul_kernel,"ax",@progbits
	.align	128
        .global         matmul_kernel
        .type           matmul_kernel,@function
        .size           matmul_kernel,(.L_x_4 - matmul_kernel)
        .other          matmul_kernel,@"STO_CUDA_ENTRY STV_DEFAULT"
matmul_kernel:
.text.matmul_kernel:
[----:B------:R-:W-:Y:S08]  /*0000*/  LDC R1, c[0x0][0x28] ;  /* 0x00000a00ff017b82 */ /* 0x000ff00000000800 */
[----:B------:R-:W0:Y:S01]  /*0010*/  LDC.64 R22, c[0x0][0x228] ;  /* 0x00008a00ff167b82 */ /* 0x000e220000000a00 */
[----:B------:R-:W1:Y:S01]  /*0020*/  S2R R5, SR_CTAID.X ;  /* 0x0000000000057919 */ /* 0x000e620000002500 */
[----:B------:R-:W-:Y:S01]  /*0030*/  UMOV UR4, 0x400 ;  /* 0x0000040000047882 */ /* 0x000fe20000000000 */
[----:B------:R-:W-:Y:S01]  /*0040*/  ULDC.64 UR6, c[0x0][0x208] ;  /* 0x0000820000067ab9 */ /* 0x000fe20000000a00 */
[----:B------:R-:W2:Y:S04]  /*0050*/  S2R R125, SR_TID.X ;  /* 0x00000000007d7919 */ /* 0x000ea80000002100 */
[----:B------:R-:W3:Y:S08]  /*0060*/  LDC R110, c[0x0][0x230] ;  /* 0x00008c00ff6e7b82 */ /* 0x000ef00000000800 */
[----:B------:R-:W4:Y:S01]  /*0070*/  S2UR UR5, SR_CgaCtaId ;  /* 0x00000000000579c3 */ /* 0x000f220000008800 */
[----:B0-----:R-:W-:-:S05]  /*0080*/  VIADD R0, R23, 0xff ;  /* 0x000000ff17007836 */ /* 0x001fca0000000000 */
[----:B------:R-:W-:Y:S01]  /*0090*/  SHF.R.S32.HI R3, RZ, 0x1f, R0 ;  /* 0x0000001fff037819 */ /* 0x000fe20000011400 */
[----:B---3--:R-:W-:-:S03]  /*00a0*/  VIADD R110, R110, 0x1f ;  /* 0x0000001f6e6e7836 */ /* 0x008fc60000000000 */
[----:B------:R-:W-:Y:S02]  /*00b0*/  LEA.HI R3, R3, R0, RZ, 0x8 ;  /* 0x0000000003037211 */ /* 0x000fe400078f40ff */
[----:B-1----:R-:W-:Y:S02]  /*00c0*/  IABS R8, R5 ;  /* 0x0000000500087213 */ /* 0x002fe40000000000 */
[----:B------:R-:W-:Y:S02]  /*00d0*/  SHF.R.S32.HI R3, RZ, 0x8, R3 ;  /* 0x00000008ff037819 */ /* 0x000fe40000011403 */
[----:B--2---:R-:W-:Y:S01]  /*00e0*/  SHF.R.U32.HI R123, RZ, 0x4, R125 ;  /* 0x00000004ff7b7819 */ /* 0x004fe2000001167d */
[----:B----4-:R-:W-:Y:S01]  /*00f0*/  ULEA UR4, UR5, UR4, 0x18 ;  /* 0x0000000405047291 */ /* 0x010fe2000f8ec03f */
[----:B------:R-:W-:Y:S01]  /*0100*/  LOP3.LUT R121, R125, 0xf, RZ, 0xc0, !PT ;  /* 0x0000000f7d797812 */ /* 0x000fe200078ec0ff */
[----:B------:R-:W-:Y:S01]  /*0110*/  IMAD.SHL.U32 R4, R3, 0x8, RZ ;  /* 0x0000000803047824 */ /* 0x000fe200078e00ff */
[----:B------:R-:W-:Y:S01]  /*0120*/  SGXT.U32 R123, R123, 0x4 ;  /* 0x000000047b7b781a */ /* 0x000fe20000000000 */
[----:B------:R-:W-:Y:S01]  /*0130*/  ULDC UR5, c[0x0][0x230] ;  /* 0x00008c0000057ab9 */ /* 0x000fe20000000800 */
[----:B------:R-:W-:-:S02]  /*0140*/  LOP3.LUT R44, R125, 0xe0, RZ, 0xc0, !PT ;  /* 0x000000e07d2c7812 */ /* 0x000fc400078ec0ff */
[-C--:B------:R-:W-:Y:S02]  /*0150*/  IABS R7, R4.reuse ;  /* 0x0000000400077213 */ /* 0x080fe40000000000 */
[----:B------:R-:W-:Y:S02]  /*0160*/  IABS R10, R4 ;  /* 0x00000004000a7213 */ /* 0x000fe40000000000 */
[----:B------:R-:W0:Y:S01]  /*0170*/  I2F.RP R0, R7 ;  /* 0x0000000700007306 */ /* 0x000e220000209400 */
[----:B------:R-:W-:Y:S02]  /*0180*/  LOP3.LUT R109, R125, 0x1f, RZ, 0xc0, !PT ;  /* 0x0000001f7d6d7812 */ /* 0x000fe400078ec0ff */
[----:B------:R-:W-:-:S05]  /*0190*/  LOP3.LUT R124, R123, 0x10, RZ, 0xfc, !PT ;  /* 0x000000107b7c7812 */ /* 0x000fca00078efcff */
[----:B0-----:R-:W0:Y:S02]  /*01a0*/  MUFU.RCP R0, R0 ;  /* 0x0000000000007308 */ /* 0x001e240000001000 */
[----:B0-----:R-:W-:Y:S02]  /*01b0*/  VIADD R2, R0, 0xffffffe ;  /* 0x0ffffffe00027836 */ /* 0x001fe40000000000 */
[----:B------:R-:W-:-:S04]  /*01c0*/  IMAD.MOV R0, RZ, RZ, -R10 ;  /* 0x000000ffff007224 */ /* 0x000fc800078e0a0a */
[----:B------:R0:W1:Y:S02]  /*01d0*/  F2I.FTZ.U32.TRUNC.NTZ R3, R2 ;  /* 0x0000000200037305 */ /* 0x000064000021f000 */
[----:B0-----:R-:W-:Y:S02]  /*01e0*/  IMAD.MOV.U32 R2, RZ, RZ, RZ ;  /* 0x000000ffff027224 */ /* 0x001fe400078e00ff */
[----:B-1----:R-:W-:-:S04]  /*01f0*/  IMAD.MOV R6, RZ, RZ, -R3 ;  /* 0x000000ffff067224 */ /* 0x002fc800078e0a03 */
[----:B------:R-:W-:Y:S02]  /*0200*/  IMAD R9, R6, R7, RZ ;  /* 0x0000000706097224 */ /* 0x000fe400078e02ff */
[----:B------:R-:W-:Y:S02]  /*0210*/  IMAD.MOV.U32 R6, RZ, RZ, R8 ;  /* 0x000000ffff067224 */ /* 0x000fe400078e0008 */
[----:B------:R-:W-:-:S06]  /*0220*/  IMAD.HI.U32 R3, R3, R9, R2 ;  /* 0x0000000903037227 */ /* 0x000fcc00078e0002 */
[----:B------:R-:W-:-:S04]  /*0230*/  IMAD.HI.U32 R3, R3, R6, RZ ;  /* 0x0000000603037227 */ /* 0x000fc800078e00ff */
[----:B------:R-:W-:-:S05]  /*0240*/  IMAD R0, R3, R0, R6 ;  /* 0x0000000003007224 */ /* 0x000fca00078e0206 */
[----:B------:R-:W-:-:S13]  /*0250*/  ISETP.GT.U32.AND P1, PT, R7, R0, PT ;  /* 0x000000000700720c */ /* 0x000fda0003f24070 */
[----:B------:R-:W-:Y:S02]  /*0260*/  @!P1 IMAD.IADD R0, R0, 0x1, -R7 ;  /* 0x0000000100009824 */ /* 0x000fe400078e0a07 */
[----:B------:R-:W-:Y:S01]  /*0270*/  @!P1 VIADD R3, R3, 0x1 ;  /* 0x0000000103039836 */ /* 0x000fe20000000000 */
[----:B------:R-:W-:Y:S02]  /*0280*/  ISETP.NE.AND P1, PT, R4, RZ, PT ;  /* 0x000000ff0400720c */ /* 0x000fe40003f25270 */
[----:B------:R-:W-:Y:S02]  /*0290*/  ISETP.GE.U32.AND P0, PT, R0, R7, PT ;  /* 0x000000070000720c */ /* 0x000fe40003f06070 */
[----:B------:R-:W-:-:S04]  /*02a0*/  LOP3.LUT R0, R5, R4, RZ, 0x3c, !PT ;  /* 0x0000000405007212 */ /* 0x000fc800078e3cff */
[----:B------:R-:W-:Y:S01]  /*02b0*/  ISETP.GE.AND P2, PT, R0, RZ, PT ;  /* 0x000000ff0000720c */ /* 0x000fe20003f46270 */
[----:B------:R-:W-:-:S06]  /*02c0*/  VIADD R0, R22, 0xf ;  /* 0x0000000f16007836 */ /* 0x000fcc0000000000 */
[----:B------:R-:W-:-:S04]  /*02d0*/  @P0 VIADD R3, R3, 0x1 ;  /* 0x0000000103030836 */ /* 0x000fc80000000000 */
[----:B------:R-:W-:Y:S01]  /*02e0*/  IMAD.MOV.U32 R2, RZ, RZ, R3 ;  /* 0x000000ffff027224 */ /* 0x000fe200078e0003 */
[----:B------:R-:W-:-:S03]  /*02f0*/  SHF.R.S32.HI R3, RZ, 0x1f, R0 ;  /* 0x0000001fff037819 */ /* 0x000fc60000011400 */
[----:B------:R-:W-:Y:S01]  /*0300*/  @!P2 IMAD.MOV R2, RZ, RZ, -R2 ;  /* 0x000000ffff02a224 */ /* 0x000fe200078e0a02 */
[----:B------:R-:W-:Y:S02]  /*0310*/  @!P1 LOP3.LUT R2, RZ, R4, RZ, 0x33, !PT ;  /* 0x00000004ff029212 */ /* 0x000fe400078e33ff */
[----:B------:R-:W-:-:S03]  /*0320*/  LEA.HI R3, R3, R0, RZ, 0x4 ;  /* 0x0000000003037211 */ /* 0x000fc600078f20ff */
[C---:B------:R-:W-:Y:S01]  /*0330*/  IMAD.SHL.U32 R6, R2.reuse, 0x8, RZ ;  /* 0x0000000802067824 */ /* 0x040fe200078e00ff */
[----:B------:R-:W-:-:S04]  /*0340*/  IADD3 R2, -R2, RZ, RZ ;  /* 0x000000ff02027210 */ /* 0x000fc80007ffe1ff */
[----:B------:R-:W-:Y:S01]  /*0350*/  LEA.HI.SX32 R3, R3, -R6, 0x1c ;  /* 0x8000000603037211 */ /* 0x000fe200078fe2ff */
[----:B------:R-:W-:-:S03]  /*0360*/  IMAD R4, R4, R2, R5 ;  /* 0x0000000204047224 */ /* 0x000fc600078e0205 */
[----:B------:R-:W-:Y:S02]  /*0370*/  VIMNMX R11, R3, 0x8, PT ;  /* 0x00000008030b7848 */ /* 0x000fe40003fe0100 */
[----:B------:R-:W-:Y:S02]  /*0380*/  IABS R9, R4 ;  /* 0x0000000400097213 */ /* 0x000fe40000000000 */
[----:B------:R-:W-:-:S04]  /*0390*/  IABS R7, R11 ;  /* 0x0000000b00077213 */ /* 0x000fc80000000000 */
[----:B------:R-:W0:Y:S08]  /*03a0*/  I2F.RP R0, R7 ;  /* 0x0000000700007306 */ /* 0x000e300000209400 */
[----:B0-----:R-:W0:Y:S02]  /*03b0*/  MUFU.RCP R0, R0 ;  /* 0x0000000000007308 */ /* 0x001e240000001000 */
[----:B0-----:R-:W-:-:S06]  /*03c0*/  VIADD R3, R0, 0xffffffe ;  /* 0x0ffffffe00037836 */ /* 0x001fcc0000000000 */
[----:B------:R-:W0:Y:S02]  /*03d0*/  F2I.FTZ.U32.TRUNC.NTZ R3, R3 ;  /* 0x0000000300037305 */ /* 0x000e24000021f000 */
[----:B0-----:R-:W-:-:S04]  /*03e0*/  IMAD.MOV R8, RZ, RZ, -R3 ;  /* 0x000000ffff087224 */ /* 0x001fc800078e0a03 */
[----:B------:R-:W-:Y:S01]  /*03f0*/  IMAD.MOV.U32 R2, RZ, RZ, R8 ;  /* 0x000000ffff027224 */ /* 0x000fe200078e0008 */
[----:B------:R-:W-:-:S03]  /*0400*/  IABS R8, R11 ;  /* 0x0000000b00087213 */ /* 0x000fc60000000000 */
[----:B------:R-:W-:Y:S02]  /*0410*/  IMAD R5, R2, R7, RZ ;  /* 0x0000000702057224 */ /* 0x000fe400078e02ff */
[----:B------:R-:W-:Y:S02]  /*0420*/  IMAD.MOV.U32 R2, RZ, RZ, RZ ;  /* 0x000000ffff027224 */ /* 0x000fe400078e00ff */
[----:B------:R-:W-:Y:S02]  /*0430*/  IMAD.MOV R0, RZ, RZ, -R8 ;  /* 0x000000ffff007224 */ /* 0x000fe400078e0a08 */
        /* <DEDUP_REMOVED lines=9> */
[----:B------:R-:W-:-:S07]  /*04d0*/  ISETP.GE.AND P2, PT, R0, RZ, PT ;  /* 0x000000ff0000720c */ /* 0x000fce0003f46270 */
[----:B------:R-:W-:Y:S01]  /*04e0*/  @P0 VIADD R2, R2, 0x1 ;  /* 0x0000000102020836 */ /* 0x000fe20000000000 */
[----:B------:R-:W-:-:S05]  /*04f0*/  ISETP.GT.AND P0, PT, R110, 0x1f, PT ;  /* 0x0000001f6e00780c */ /* 0x000fca0003f04270 */
[----:B------:R-:W-:Y:S01]  /*0500*/  @!P2 IMAD.MOV R2, RZ, RZ, -R2 ;  /* 0x000000ffff02a224 */ /* 0x000fe200078e0a02 */
[----:B------:R-:W-:-:S05]  /*0510*/  @!P1 LOP3.LUT R2, RZ, R11, RZ, 0x33, !PT ;  /* 0x0000000bff029212 */ /* 0x000fca00078e33ff */
[----:B------:R-:W-:Y:S02]  /*0520*/  IMAD.MOV R0, RZ, RZ, -R2 ;  /* 0x000000ffff007224 */ /* 0x000fe400078e0a02 */
[----:B------:R-:W-:Y:S02]  /*0530*/  IMAD.SHL.U32 R115, R2, 0x100, RZ ;  /* 0x0000010002737824 */ /* 0x000fe400078e00ff */
[----:B------:R-:W-:-:S04]  /*0540*/  IMAD R0, R11, R0, R4 ;  /* 0x000000000b007224 */ /* 0x000fc800078e0204 */
[----:B------:R-:W-:-:S04]  /*0550*/  IMAD.IADD R0, R6, 0x1, R0 ;  /* 0x0000000106007824 */ /* 0x000fc800078e0200 */
[----:B------:R-:W-:Y:S01]  /*0560*/  IMAD R121, R0, 0x10, R121 ;  /* 0x0000001000797824 */ /* 0x000fe200078e0279 */
[----:B------:R-:W-:Y:S06]  /*0570*/  @P0 BRA `(.L_x_0) ;  /* 0x0000000000200947 */ /* 0x000fec0003800000 */
[C---:B------:R-:W-:Y:S01]  /*0580*/  IMAD.SHL.U32 R122, R125.reuse, 0x20, RZ ;  /* 0x000000207d7a7824 */ /* 0x040fe200078e00ff */
[----:B------:R-:W-:Y:S01]  /*0590*/  CS2R R68, SRZ ;  /* 0x0000000000447805 */ /* 0x000fe2000001ff00 */
[----:B------:R-:W-:Y:S01]  /*05a0*/  IMAD.SHL.U32 R120, R125, 0x2, RZ ;  /* 0x000000027d787824 */ /* 0x000fe200078e00ff */
[----:B------:R-:W-:Y:S02]  /*05b0*/  CS2R R8, SRZ ;  /* 0x0000000000087805 */ /* 0x000fe4000001ff00 */
[----:B------:R-:W-:Y:S02]  /*05c0*/  CS2R R70, SRZ ;  /* 0x0000000000467805 */ /* 0x000fe4000001ff00 */
[----:B------:R-:W-:Y:S02]  /*05d0*/  CS2R R6, SRZ ;  /* 0x0000000000067805 */ /* 0x000fe4000001ff00 */
[----:B------:R-:W-:Y:S01]  /*05e0*/  LOP3.LUT R122, R122, 0x60, RZ, 0xc0, !PT ;  /* 0x000000607a7a7812 */ /* 0x000fe200078ec0ff */
[----:B------:R-:W-:Y:S06]  /*05f0*/  BRA `(.L_x_1) ;  /* 0x0000003800507947 */ /* 0x000fec0003800000 */
.L_x_0:
[----:B------:R-:W-:Y:S01]  /*0600*/  IABS R13, R22 ;  /* 0x00000016000d7213 */ /* 0x000fe20000000000 */
[C---:B------:R-:W-:Y:S01]  /*0610*/  IMAD.SHL.U32 R122, R125.reuse, 0x20, RZ ;  /* 0x000000207d7a7824 */ /* 0x040fe200078e00ff */
[----:B------:R-:W-:Y:S01]  /*0620*/  IABS R2, R23 ;  /* 0x0000001700027213 */ /* 0x000fe20000000000 */
[----:B------:R-:W-:Y:S01]  /*0630*/  IMAD.SHL.U32 R120, R125, 0x2, RZ ;  /* 0x000000027d787824 */ /* 0x000fe200078e00ff */
[----:B------:R-:W0:Y:S01]  /*0640*/  I2F.RP R3, R13 ;  /* 0x0000000d00037306 */ /* 0x000e220000209400 */
[----:B------:R-:W-:Y:S01]  /*0650*/  ISETP.GE.AND P4, PT, R121, RZ, PT ;  /* 0x000000ff7900720c */ /* 0x000fe20003f86270 */
[----:B------:R-:W-:Y:S01]  /*0660*/  IMAD.SHL.U32 R55, R125, 0x8, RZ ;  /* 0x000000087d377824 */ /* 0x000fe200078e00ff */
[----:B------:R-:W-:Y:S01]  /*0670*/  ISETP.NE.AND P2, PT, R22, RZ, PT ;  /* 0x000000ff1600720c */ /* 0x000fe20003f45270 */
[----:B------:R-:W1:Y:S01]  /*0680*/  LDC R112, c[0x0][0x23c] ;  /* 0x00008f00ff707b82 */ /* 0x000e620000000800 */
[----:B------:R-:W-:Y:S01]  /*0690*/  SHF.R.S32.HI R53, RZ, 0x2, R125 ;  /* 0x00000002ff357819 */ /* 0x000fe2000001147d */
[----:B------:R-:W-:Y:S01]  /*06a0*/  ULDC.64 UR8, c[0x0][0x210] ;  /* 0x0000840000087ab9 */ /* 0x000fe20000000a00 */
[----:B------:R-:W-:Y:S01]  /*06b0*/  LOP3.LUT R122, R122, 0x60, RZ, 0xc0, !PT ;  /* 0x000000607a7a7812 */ /* 0x000fe200078ec0ff */
[----:B------:R-:W2:Y:S01]  /*06c0*/  I2F.RP R0, R2 ;  /* 0x0000000200007306 */ /* 0x000ea20000209400 */
[----:B------:R-:W-:-:S02]  /*06d0*/  SGXT R53, R53, 0x1 ;  /* 0x000000013535781a */ /* 0x000fc40000000200 */
[----:B------:R-:W-:Y:S02]  /*06e0*/  CS2R R72, SRZ ;  /* 0x0000000000487805 */ /* 0x000fe4000001ff00 */
[--C-:B------:R-:W-:Y:S02]  /*06f0*/  LOP3.LUT R55, R55, 0x30, R120.reuse, 0x48, !PT ;  /* 0x0000003037377812 */ /* 0x100fe400078e4878 */
[----:B------:R-:W-:Y:S02]  /*0700*/  CS2R R74, SRZ ;  /* 0x00000000004a7805 */ /* 0x000fe4000001ff00 */
[----:B------:R-:W-:Y:S02]  /*0710*/  LOP3.LUT R53, R122, 0x90, R53, 0xf8, !PT ;  /* 0x000000907a357812 */ /* 0x000fe400078ef835 */
[----:B------:R-:W-:Y:S02]  /*0720*/  CS2R R68, SRZ ;  /* 0x0000000000447805 */ /* 0x000fe4000001ff00 */
[----:B------:R-:W-:Y:S01]  /*0730*/  LOP3.LUT R108, R120, 0x1fe, RZ, 0xc0, !PT ;  /* 0x000001fe786c7812 */ /* 0x000fe200078ec0ff */
[----:B0-----:R-:W0:Y:S01]  /*0740*/  MUFU.RCP R3, R3 ;  /* 0x0000000300037308 */ /* 0x001e220000001000 */
[----:B------:R-:W-:-:S02]  /*0750*/  LOP3.LUT R53, R53, 0x10, R120, 0x78, !PT ;  /* 0x0000001035357812 */ /* 0x000fc400078e7878 */
[----:B------:R-:W-:Y:S02]  /*0760*/  CS2R R70, SRZ ;  /* 0x0000000000467805 */ /* 0x000fe4000001ff00 */
[----:B------:R-:W-:Y:S02]  /*0770*/  CS2R R64, SRZ ;  /* 0x0000000000407805 */ /* 0x000fe4000001ff00 */
[----:B------:R-:W-:Y:S01]  /*0780*/  CS2R R66, SRZ ;  /* 0x0000000000427805 */ /* 0x000fe2000001ff00 */
[----:B--2---:R-:W2:Y:S01]  /*0790*/  MUFU.RCP R0, R0 ;  /* 0x0000000000007308 */ /* 0x004ea20000001000 */
[----:B-1----:R-:W-:Y:S01]  /*07a0*/  IMAD R111, R109, R112, RZ ;  /* 0x000000706d6f7224 */ /* 0x002fe200078e02ff */
[----:B------:R-:W-:Y:S02]  /*07b0*/  SHF.L.U32 R112, R112, 0x5, RZ ;  /* 0x0000000570707819 */ /* 0x000fe400000006ff */
[----:B0-----:R-:W-:-:S04]  /*07c0*/  IADD3 R6, R3, 0xffffffe, RZ ;  /* 0x0ffffffe03067810 */ /* 0x001fc80007ffe0ff */
[----:B------:R0:W1:Y:S01]  /*07d0*/  F2I.FTZ.U32.TRUNC.NTZ R7, R6 ;  /* 0x0000000600077305 */ /* 0x000062000021f000 */
[----:B--2---:R-:W-:Y:S01]  /*07e0*/  VIADD R4, R0, 0xffffffe ;  /* 0x0ffffffe00047836 */ /* 0x004fe20000000000 */
[----:B------:R-:W-:-:S06]  /*07f0*/  LEA.HI R0, R44, R115, RZ, 0x1b ;  /* 0x000000732c007211 */ /* 0x000fcc00078fd8ff */
[----:B------:R2:W3:Y:S01]  /*0800*/  F2I.FTZ.U32.TRUNC.NTZ R5, R4 ;  /* 0x0000000400057305 */ /* 0x0004e2000021f000 */
[----:B0-----:R-:W-:Y:S01]  /*0810*/  IMAD.MOV.U32 R6, RZ, RZ, RZ ;  /* 0x000000ffff067224 */ /* 0x001fe200078e00ff */
[----:B------:R-:W-:Y:S01]  /*0820*/  IABS R51, R0 ;  /* 0x0000000000337213 */ /* 0x000fe20000000000 */
[C---:B------:R-:W-:Y:S02]  /*0830*/  VIADD R14, R0.reuse, 0xe8 ;  /* 0x000000e8000e7836 */ /* 0x040fe40000000000 */
[----:B------:R-:W-:Y:S02]  /*0840*/  VIADD R15, R0, 0xe0 ;  /* 0x000000e0000f7836 */ /* 0x000fe40000000000 */
[----:B-1----:R-:W-:Y:S01]  /*0850*/  IMAD.MOV R8, RZ, RZ, -R7 ;  /* 0x000000ffff087224 */ /* 0x002fe200078e0a07 */
[----:B------:R-:W-:Y:S01]  /*0860*/  IABS R10, R14 ;  /* 0x0000000e000a7213 */ /* 0x000fe20000000000 */
[----:B--2---:R-:W-:Y:S01]  /*0870*/  IMAD.MOV.U32 R4, RZ, RZ, RZ ;  /* 0x000000ffff047224 */ /* 0x004fe200078e00ff */
[----:B------:R-:W-:Y:S01]  /*0880*/  IABS R11, R15 ;  /* 0x0000000f000b7213 */ /* 0x000fe20000000000 */
[----:B------:R-:W-:Y:S01]  /*0890*/  IMAD R9, R8, R13, RZ ;  /* 0x0000000d08097224 */ /* 0x000fe200078e02ff */
[----:B------:R-:W-:Y:S01]  /*08a0*/  IABS R8, R121 ;  /* 0x0000007900087213 */ /* 0x000fe20000000000 */
[----:B------:R-:W-:-:S02]  /*08b0*/  VIADD R16, R0, 0xd8 ;  /* 0x000000d800107836 */ /* 0x000fc40000000000 */
[----:B------:R-:W-:-:S04]  /*08c0*/  IMAD.HI.U32 R7, R7, R9, R6 ;  /* 0x0000000907077227 */ /* 0x000fc800078e0006 */
[----:B---3--:R-:W-:Y:S02]  /*08d0*/  IMAD.MOV R3, RZ, RZ, -R5 ;  /* 0x000000ffff037224 */ /* 0x008fe400078e0a05 */
[----:B------:R-:W-:-:S04]  /*08e0*/  IMAD.HI.U32 R7, R7, R8, RZ ;  /* 0x0000000807077227 */ /* 0x000fc800078e00ff */
[----:B------:R-:W-:Y:S02]  /*08f0*/  IMAD.MOV R7, RZ, RZ, -R7 ;  /* 0x000000ffff077224 */ /* 0x000fe400078e0a07 */
[C---:B------:R-:W-:Y:S02]  /*0900*/  VIADD R9, R0.reuse, 0xf8 ;  /* 0x000000f800097836 */ /* 0x040fe40000000000 */
[C---:B------:R-:W-:Y:S02]  /*0910*/  IMAD R8, R13.reuse, R7, R8 ;  /* 0x000000070d087224 */ /* 0x040fe400078e0208 */
[----:B------:R-:W-:Y:S01]  /*0920*/  IMAD.MOV.U32 R7, RZ, RZ, R3 ;  /* 0x000000ffff077224 */ /* 0x000fe200078e0003 */
[----:B------:R-:W-:Y:S01]  /*0930*/  SHF.R.S32.HI R3, RZ, 0x1f, R110 ;  /* 0x0000001fff037819 */ /* 0x000fe2000001146e */
[C---:B------:R-:W-:Y:S01]  /*0940*/  VIADD R17, R0.reuse, 0xd0 ;  /* 0x000000d000117836 */ /* 0x040fe20000000000 */
[----:B------:R-:W-:Y:S01]  /*0950*/  ISETP.GT.U32.AND P0, PT, R13, R8, PT ;  /* 0x000000080d00720c */ /* 0x000fe20003f04070 */
[----:B------:R-:W-:Y:S01]  /*0960*/  IMAD R7, R7, R2, RZ ;  /* 0x0000000207077224 */ /* 0x000fe200078e02ff */
[----:B------:R-:W-:Y:S01]  /*0970*/  IABS R6, R9 ;  /* 0x0000000900067213 */ /* 0x000fe20000000000 */
[----:B------:R-:W-:Y:S01]  /*0980*/  VIADD R18, R0, 0xc8 ;  /* 0x000000c800127836 */ /* 0x000fe20000000000 */
[----:B------:R-:W-:Y:S01]  /*0990*/  LEA.HI R110, R3, R110, RZ, 0x5 ;  /* 0x0000006e036e7211 */ /* 0x000fe200078f28ff */
[----:B------:R-:W-:Y:S01]  /*09a0*/  IMAD.HI.U32 R5, R5, R7, R4 ;  /* 0x0000000705057227 */ /* 0x000fe200078e0004 */
[----:B------:R-:W-:-:S02]  /*09b0*/  ISETP.GE.AND P5, PT, R9, RZ, PT ;  /* 0x000000ff0900720c */ /* 0x000fc40003fa6270 */
[----:B------:R-:W-:Y:S01]  /*09c0*/  SHF.R.S32.HI R110, RZ, 0x5, R110 ;  /* 0x00000005ff6e7819 */ /* 0x000fe2000001146e */
[----:B------:R-:W-:Y:S02]  /*09d0*/  VIADD R4, R0, 0xf0 ;  /* 0x000000f000047836 */ /* 0x000fe40000000000 */
[----:B------:R-:W-:-:S03]  /*09e0*/  IMAD.HI.U32 R3, R5, R6, RZ ;  /* 0x0000000605037227 */ /* 0x000fc600078e00ff */
[----:B------:R-:W-:Y:S01]  /*09f0*/  IABS R9, R4 ;  /* 0x0000000400097213 */ /* 0x000fe20000000000 */
[----:B------:R-:W-:Y:S01]  /*0a00*/  @!P0 IMAD.IADD R8, R8, 0x1, -R13 ;  /* 0x0000000108088824 */ /* 0x000fe200078e0a0d */
[----:B------:R-:W-:Y:S01]  /*0a10*/  ISETP.GE.AND P1, PT, R4, RZ, PT ;  /* 0x000000ff0400720c */ /* 0x000fe20003f26270 */
[----:B------:R-:W-:Y:S02]  /*0a20*/  IMAD.MOV R7, RZ, RZ, -R3 ;  /* 0x000000ffff077224 */ /* 0x000fe400078e0a03 */
[----:B------:R-:W-:Y:S01]  /*0a30*/  IMAD.HI.U32 R3, R5, R9, RZ ;  /* 0x0000000905037227 */ /* 0x000fe200078e00ff */
[----:B------:R-:W-:-:S03]  /*0a40*/  ISETP.GT.U32.AND P0, PT, R13, R8, PT ;  /* 0x000000080d00720c */ /* 0x000fc60003f04070 */
[----:B------:R-:W-:-:S04]  /*0a50*/  IMAD.HI.U32 R4, R5, R10, RZ ;  /* 0x0000000a05047227 */ /* 0x000fc800078e00ff */
[----:B------:R-:W-:Y:S02]  /*0a60*/  IMAD.MOV R3, RZ, RZ, -R3 ;  /* 0x000000ffff037224 */ /* 0x000fe400078e0a03 */
[C---:B------:R-:W-:Y:S02]  /*0a70*/  IMAD R6, R2.reuse, R7, R6 ;  /* 0x0000000702067224 */ /* 0x040fe400078e0206 */
[----:B------:R-:W-:Y:S01]  /*0a80*/  IMAD R3, R2, R3, R9 ;  /* 0x0000000302037224 */ /* 0x000fe200078e0209 */
[----:B------:R-:W-:Y:S01]  /*0a90*/  IADD3 R9, -R4, RZ, RZ ;  /* 0x000000ff04097210 */ /* 0x000fe20007ffe1ff */
[----:B------:R-:W-:Y:S01]  /*0aa0*/  IMAD.HI.U32 R7, R5, R11, RZ ;  /* 0x0000000b05077227 */ /* 0x000fe200078e00ff */
[----:B------:R-:W-:-:S03]  /*0ab0*/  ISETP.GT.U32.AND P3, PT, R2, R6, PT ;  /* 0x000000060200720c */ /* 0x000fc60003f64070 */
[----:B------:R-:W-:Y:S01]  /*0ac0*/  @!P0 IMAD.IADD R8, R8, 0x1, -R13 ;  /* 0x0000000108088824 */ /* 0x000fe200078e0a0d */
[C---:B------:R-:W-:Y:S01]  /*0ad0*/  ISETP.GT.U32.AND P0, PT, R2.reuse, R3, PT ;  /* 0x000000030200720c */ /* 0x040fe20003f04070 */
[----:B------:R-:W-:Y:S02]  /*0ae0*/  IMAD.MOV R12, RZ, RZ, -R7 ;  /* 0x000000ffff0c7224 */ /* 0x000fe400078e0a07 */
[----:B------:R-:W-:Y:S02]  /*0af0*/  IMAD.MOV.U32 R4, RZ, RZ, R8 ;  /* 0x000000ffff047224 */ /* 0x000fe400078e0008 */
[C---:B------:R-:W-:Y:S02]  /*0b00*/  IMAD R7, R2.reuse, R9, R10 ;  /* 0x0000000902077224 */ /* 0x040fe400078e020a */
[----:B------:R-:W-:Y:S01]  /*0b10*/  @!P4 IMAD.MOV R4, RZ, RZ, -R4 ;  /* 0x000000ffff04c224 */ /* 0x000fe200078e0a04 */
[----:B------:R-:W-:Y:S01]  /*0b20*/  @!P2 LOP3.LUT R4, RZ, R22, RZ, 0x33, !PT ;  /* 0x00000016ff04a212 */ /* 0x000fe200078e33ff */
[C---:B------:R-:W-:Y:S01]  /*0b30*/  IMAD R8, R2.reuse, R12, R11 ;  /* 0x0000000c02087224 */ /* 0x040fe200078e020b */
[----:B------:R-:W-:Y:S01]  /*0b40*/  ISETP.GT.U32.AND P2, PT, R2, R7, PT ;  /* 0x000000070200720c */ /* 0x000fe20003f44070 */
[--C-:B------:R-:W-:Y:S01]  /*0b50*/  @!P3 IMAD.IADD R6, R6, 0x1, -R2.reuse ;  /* 0x000000010606b824 */ /* 0x100fe200078e0a02 */
[----:B------:R-:W-:Y:S01]  /*0b60*/  IABS R11, R16 ;  /* 0x00000010000b7213 */ /* 0x000fe20000000000 */
[----:B------:R-:W-:Y:S01]  /*0b70*/  @!P0 IMAD.IADD R3, R3, 0x1, -R2 ;  /* 0x0000000103038824 */ /* 0x000fe200078e0a02 */
[----:B------:R-:W-:Y:S01]  /*0b80*/  ISETP.GT.U32.AND P6, PT, R2, R8, PT ;  /* 0x000000080200720c */ /* 0x000fe20003fc4070 */
[----:B------:R-:W-:Y:S01]  /*0b90*/  VIADD R19, R0, 0xb0 ;  /* 0x000000b000137836 */ /* 0x000fe20000000000 */
[----:B------:R-:W-:Y:S01]  /*0ba0*/  IABS R12, R17 ;  /* 0x00000011000c7213 */ /* 0x000fe20000000000 */
[----:B------:R-:W-:Y:S01]  /*0bb0*/  IMAD.HI.U32 R9, R5, R11, RZ ;  /* 0x0000000b05097227 */ /* 0x000fe200078e00ff */
[----:B------:R-:W-:-:S02]  /*0bc0*/  ISETP.GT.U32.AND P0, PT, R2, R3, PT ;  /* 0x000000030200720c */ /* 0x000fc40003f04070 */
[----:B------:R-:W-:Y:S01]  /*0bd0*/  ISETP.GT.U32.AND P4, PT, R2, R6, PT ;  /* 0x000000060200720c */ /* 0x000fe20003f84070 */
[----:B------:R-:W-:Y:S01]  /*0be0*/  IMAD.MOV R9, RZ, RZ, -R9 ;  /* 0x000000ffff097224 */ /* 0x000fe200078e0a09 */
[----:B------:R-:W-:Y:S01]  /*0bf0*/  ISETP.GE.AND P3, PT, R14, RZ, PT ;  /* 0x000000ff0e00720c */ /* 0x000fe20003f66270 */
[----:B------:R-:W-:Y:S01]  /*0c00*/  @!P2 IMAD.IADD R7, R7, 0x1, -R2 ;  /* 0x000000010707a824 */ /* 0x000fe200078e0a02 */
[----:B------:R-:W-:Y:S01]  /*0c10*/  IABS R14, R18 ;  /* 0x00000012000e7213 */ /* 0x000fe20000000000 */
[----:B------:R-:W-:-:S04]  /*0c20*/  IMAD.HI.U32 R10, R5, R12, RZ ;  /* 0x0000000c050a7227 */ /* 0x000fc800078e00ff */
[----:B------:R-:W-:Y:S01]  /*0c30*/  @!P6 IMAD.IADD R8, R8, 0x1, -R2 ;  /* 0x000000010808e824 */ /* 0x000fe200078e0a02 */
[C---:B------:R-:W-:Y:S01]  /*0c40*/  ISETP.GT.U32.AND P6, PT, R2.reuse, R7, PT ;  /* 0x000000070200720c */ /* 0x040fe20003fc4070 */
[C---:B------:R-:W-:Y:S02]  /*0c50*/  IMAD R9, R2.reuse, R9, R11 ;  /* 0x0000000902097224 */ /* 0x040fe400078e020b */
[----:B------:R-:W-:Y:S01]  /*0c60*/  IMAD.MOV R13, RZ, RZ, -R10 ;  /* 0x000000ffff0d7224 */ /* 0x000fe200078e0a0a */
[C---:B------:R-:W-:Y:S01]  /*0c70*/  ISETP.GT.U32.AND P2, PT, R2.reuse, R8, PT ;  /* 0x000000080200720c */ /* 0x040fe20003f44070 */
[----:B------:R-:W-:Y:S01]  /*0c80*/  @!P0 IMAD.IADD R3, R3, 0x1, -R2 ;  /* 0x0000000103038824 */ /* 0x000fe200078e0a02 */
[C---:B------:R-:W-:Y:S01]  /*0c90*/  ISETP.GT.U32.AND P0, PT, R2.reuse, R9, PT ;  /* 0x000000090200720c */ /* 0x040fe20003f04070 */
[----:B------:R-:W-:Y:S02]  /*0ca0*/  IMAD R10, R2, R13, R12 ;  /* 0x0000000d020a7224 */ /* 0x000fe400078e020c */
[----:B------:R-:W-:Y:S01]  /*0cb0*/  VIADD R12, R0, 0xc0 ;  /* 0x000000c0000c7836 */ /* 0x000fe20000000000 */
[----:B------:R-:W-:Y:S01]  /*0cc0*/  @!P1 IADD3 R3, -R3, RZ, RZ ;  /* 0x000000ff03039210 */ /* 0x000fe20007ffe1ff */
[--C-:B------:R-:W-:Y:S01]  /*0cd0*/  @!P4 IMAD.IADD R6, R6, 0x1, -R2.reuse ;  /* 0x000000010606c824 */ /* 0x100fe200078e0a02 */
[----:B------:R-:W-:Y:S01]  /*0ce0*/  ISETP.GE.AND P4, PT, R15, RZ, PT ;  /* 0x000000ff0f00720c */ /* 0x000fe20003f86270 */
[----:B------:R-:W-:Y:S01]  /*0cf0*/  @!P6 IMAD.IADD R7, R7, 0x1, -R2 ;  /* 0x000000010707e824 */ /* 0x000fe200078e0a02 */
[----:B------:R-:W-:Y:S01]  /*0d00*/  ISETP.GT.U32.AND P6, PT, R2, R10, PT ;  /* 0x0000000a0200720c */ /* 0x000fe20003fc4070 */
[----:B------:R-:W-:Y:S01]  /*0d10*/  IMAD.HI.U32 R11, R5, R14, RZ ;  /* 0x0000000e050b7227 */ /* 0x000fe200078e00ff */
[----:B------:R-:W-:-:S02]  /*0d20*/  IABS R13, R12 ;  /* 0x0000000c000d7213 */ /* 0x000fc40000000000 */
[----:B------:R-:W-:Y:S01]  /*0d30*/  ISETP.GE.AND P1, PT, R17, RZ, PT ;  /* 0x000000ff1100720c */ /* 0x000fe20003f26270 */
[----:B------:R-:W-:Y:S01]  /*0d40*/  @!P0 IMAD.IADD R9, R9, 0x1, -R2 ;  /* 0x0000000109098824 */ /* 0x000fe200078e0a02 */
[----:B------:R-:W-:Y:S01]  /*0d50*/  ISETP.GE.AND P0, PT, R12, RZ, PT ;  /* 0x000000ff0c00720c */ /* 0x000fe20003f06270 */
[----:B------:R-:W-:Y:S01]  /*0d60*/  IMAD.HI.U32 R12, R5, R13, RZ ;  /* 0x0000000d050c7227 */ /* 0x000fe200078e00ff */
[----:B------:R-:W-:-:S03]  /*0d70*/  IABS R17, R19 ;  /* 0x0000001300117213 */ /* 0x000fc60000000000 */
[----:B------:R-:W-:Y:S02]  /*0d80*/  IMAD.MOV R11, RZ, RZ, -R11 ;  /* 0x000000ffff0b7224 */ /* 0x000fe400078e0a0b */
[----:B------:R-:W-:Y:S01]  /*0d90*/  @!P6 IMAD.IADD R10, R10, 0x1, -R2 ;  /* 0x000000010a0ae824 */ /* 0x000fe200078e0a02 */
[----:B------:R-:W-:Y:S01]  /*0da0*/  ISETP.GT.U32.AND P6, PT, R2, R9, PT ;  /* 0x000000090200720c */ /* 0x000fe20003fc4070 */
[----:B------:R-:W-:Y:S02]  /*0db0*/  IMAD.MOV R12, RZ, RZ, -R12 ;  /* 0x000000ffff0c7224 */ /* 0x000fe400078e0a0c */
[----:B------:R-:W-:Y:S01]  /*0dc0*/  @!P2 IMAD.IADD R8, R8, 0x1, -R2 ;  /* 0x000000010808a824 */ /* 0x000fe200078e0a02 */
[----:B------:R-:W-:Y:S01]  /*0dd0*/  ISETP.GE.AND P2, PT, R18, RZ, PT ;  /* 0x000000ff1200720c */ /* 0x000fe20003f46270 */
[C---:B------:R-:W-:Y:S02]  /*0de0*/  IMAD R11, R2.reuse, R11, R14 ;  /* 0x0000000b020b7224 */ /* 0x040fe400078e020e */
[----:B------:R-:W-:-:S02]  /*0df0*/  IMAD R12, R2, R12, R13 ;  /* 0x0000000c020c7224 */ /* 0x000fc400078e020d */
[----:B------:R-:W-:Y:S01]  /*0e00*/  @!P4 IMAD.MOV R8, RZ, RZ, -R8 ;  /* 0x000000ffff08c224 */ /* 0x000fe200078e0a08 */
[----:B------:R-:W-:Y:S01]  /*0e10*/  ISETP.GT.U32.AND P4, PT, R2, R11, PT ;  /* 0x0000000b0200720c */ /* 0x000fe20003f84070 */
[----:B------:R-:W-:Y:S01]  /*0e20*/  @!P5 IMAD.MOV R6, RZ, RZ, -R6 ;  /* 0x000000ffff06d224 */ /* 0x000fe200078e0a06 */
[----:B------:R-:W-:Y:S01]  /*0e30*/  ISETP.GE.AND P5, PT, R16, RZ, PT ;  /* 0x000000ff1000720c */ /* 0x000fe20003fa6270 */
[----:B------:R-:W-:Y:S01]  /*0e40*/  @!P6 IMAD.IADD R9, R9, 0x1, -R2 ;  /* 0x000000010909e824 */ /* 0x000fe200078e0a02 */
[C---:B------:R-:W-:Y:S01]  /*0e50*/  ISETP.GT.U32.AND P6, PT, R2.reuse, R12, PT ;  /* 0x0000000c0200720c */ /* 0x040fe20003fc4070 */
[----:B------:R-:W-:Y:S01]  /*0e60*/  @!P3 IMAD.MOV R7, RZ, RZ, -R7 ;  /* 0x000000ffff07b224 */ /* 0x000fe200078e0a07 */
[----:B------:R-:W-:Y:S01]  /*0e70*/  ISETP.GT.U32.AND P3, PT, R2, R10, PT ;  /* 0x0000000a0200720c */ /* 0x000fe20003f64070 */
[C---:B------:R-:W-:Y:S02]  /*0e80*/  VIADD R24, R0.reuse, 0xa8 ;  /* 0x000000a800187836 */ /* 0x040fe40000000000 */
[----:B------:R-:W-:-:S02]  /*0e90*/  VIADD R15, R0, 0xb8 ;  /* 0x000000b8000f7836 */ /* 0x000fc40000000000 */
[----:B------:R-:W-:Y:S01]  /*0ea0*/  IMAD.HI.U32 R14, R5, R17, RZ ;  /* 0x00000011050e7227 */ /* 0x000fe200078e00ff */
[----:B------:R-:W-:Y:S02]  /*0eb0*/  IABS R18, R24 ;  /* 0x0000001800127213 */ /* 0x000fe40000000000 */
[----:B------:R-:W-:Y:S01]  /*0ec0*/  IABS R16, R15 ;  /* 0x0000000f00107213 */ /* 0x000fe20000000000 */
[--C-:B------:R-:W-:Y:S01]  /*0ed0*/  @!P4 IMAD.IADD R11, R11, 0x1, -R2.reuse ;  /* 0x000000010b0bc824 */ /* 0x100fe200078e0a02 */
[----:B------:R-:W-:Y:S01]  /*0ee0*/  ISETP.GE.AND P4, PT, R19, RZ, PT ;  /* 0x000000ff1300720c */ /* 0x000fe20003f86270 */
[--C-:B------:R-:W-:Y:S02]  /*0ef0*/  @!P6 IMAD.IADD R12, R12, 0x1, -R2.reuse ;  /* 0x000000010c0ce824 */ /* 0x100fe400078e0a02 */
[----:B------:R-:W-:Y:S01]  /*0f00*/  @!P5 IMAD.MOV R9, RZ, RZ, -R9 ;  /* 0x000000ffff09d224 */ /* 0x000fe200078e0a09 */
[----:B------:R-:W-:Y:S01]  /*0f10*/  ISETP.GT.U32.AND P5, PT, R2, R11, PT ;  /* 0x0000000b0200720c */ /* 0x000fe20003fa4070 */
[----:B------:R-:W-:Y:S01]  /*0f20*/  @!P3 IMAD.IADD R10, R10, 0x1, -R2 ;  /* 0x000000010a0ab824 */ /* 0x000fe200078e0a02 */
[----:B------:R-:W-:Y:S01]  /*0f30*/  ISETP.GE.AND P3, PT, R15, RZ, PT ;  /* 0x000000ff0f00720c */ /* 0x000fe20003f66270 */
[----:B------:R-:W-:Y:S01]  /*0f40*/  IMAD.HI.U32 R15, R5, R18, RZ ;  /* 0x00000012050f7227 */ /* 0x000fe200078e00ff */
[----:B------:R-:W-:-:S03]  /*0f50*/  ISETP.GT.U32.AND P6, PT, R2, R12, PT ;  /* 0x0000000c0200720c */ /* 0x000fc60003fc4070 */
[----:B------:R-:W-:Y:S02]  /*0f60*/  IMAD.MOV R14, RZ, RZ, -R14 ;  /* 0x000000ffff0e7224 */ /* 0x000fe400078e0a0e */
[----:B------:R-:W-:-:S04]  /*0f70*/  IMAD.HI.U32 R13, R5, R16, RZ ;  /* 0x00000010050d7227 */ /* 0x000fc800078e00ff */
[----:B------:R-:W-:Y:S01]  /*0f80*/  IMAD.MOV R15, RZ, RZ, -R15 ;  /* 0x000000ffff0f7224 */ /* 0x000fe200078e0a0f */
[----:B------:R-:W-:Y:S01]  /*0f90*/  IADD3 R13, -R13, RZ, RZ ;  /* 0x000000ff0d0d7210 */ /* 0x000fe20007ffe1ff */
[C---:B------:R-:W-:Y:S02]  /*0fa0*/  IMAD R14, R2.reuse, R14, R17 ;  /* 0x0000000e020e7224 */ /* 0x040fe400078e0211 */
[C---:B------:R-:W-:Y:S02]  /*0fb0*/  IMAD R15, R2.reuse, R15, R18 ;  /* 0x0000000f020f7224 */ /* 0x040fe400078e0212 */
[--C-:B------:R-:W-:Y:S01]  /*0fc0*/  @!P5 IMAD.IADD R11, R11, 0x1, -R2.reuse ;  /* 0x000000010b0bd824 */ /* 0x100fe200078e0a02 */
[----:B------:R-:W-:Y:S01]  /*0fd0*/  ISETP.GT.U32.AND P5, PT, R2, R14, PT ;  /* 0x0000000e0200720c */ /* 0x000fe20003fa4070 */
[----:B------:R-:W-:Y:S01]  /*0fe0*/  @!P6 IMAD.IADD R12, R12, 0x1, -R2 ;  /* 0x000000010c0ce824 */ /* 0x000fe200078e0a02 */
[C---:B------:R-:W-:Y:S01]  /*0ff0*/  ISETP.GT.U32.AND P6, PT, R2.reuse, R15, PT ;  /* 0x0000000f0200720c */ /* 0x040fe20003fc4070 */
[----:B------:R-:W-:-:S02]  /*1000*/  IMAD R13, R2, R13, R16 ;  /* 0x0000000d020d7224 */ /* 0x000fc400078e0210 */
[C---:B------:R-:W-:Y:S02]  /*1010*/  VIADD R25, R0.reuse, 0xa0 ;  /* 0x000000a000197836 */ /* 0x040fe40000000000 */
[----:B------:R-:W-:Y:S02]  /*1020*/  VIADD R26, R0, 0x98 ;  /* 0x00000098001a7836 */ /* 0x000fe40000000000 */
[----:B------:R-:W-:Y:S01]  /*1030*/  @!P1 IMAD.MOV R10, RZ, RZ, -R10 ;  /* 0x000000ffff0a9224 */ /* 0x000fe200078e0a0a */
[----:B------:R-:W-:Y:S01]  /*1040*/  ISETP.GT.U32.AND P1, PT, R2, R13, PT ;  /* 0x0000000d0200720c */ /* 0x000fe20003f24070 */
[C---:B------:R-:W-:Y:S01]  /*1050*/  VIADD R27, R0.reuse, 0x90 ;  /* 0x00000090001b7836 */ /* 0x040fe20000000000 */
[----:B------:R-:W-:Y:S01]  /*1060*/  IABS R18, R25 ;  /* 0x0000001900127213 */ /* 0x000fe20000000000 */
[----:B------:R-:W-:Y:S01]  /*1070*/  VIADD R28, R0, 0x88 ;  /* 0x00000088001c7836 */ /* 0x000fe20000000000 */
[----:B------:R-:W-:Y:S01]  /*1080*/  IABS R20, R26 ;  /* 0x0000001a00147213 */ /* 0x000fe20000000000 */
[----:B------:R-:W-:Y:S01]  /*1090*/  @!P6 IMAD.IADD R15, R15, 0x1, -R2 ;  /* 0x000000010f0fe824 */ /* 0x000fe200078e0a02 */
[----:B------:R-:W-:Y:S01]  /*10a0*/  @!P5 IADD3 R14, R14, -R2, RZ ;  /* 0x800000020e0ed210 */ /* 0x000fe20007ffe0ff */
[----:B------:R-:W-:Y:S01]  /*10b0*/  IMAD.HI.U32 R16, R5, R18, RZ ;  /* 0x0000001205107227 */ /* 0x000fe200078e00ff */
[----:B------:R-:W-:-:S02]  /*10c0*/  IABS R21, R27 ;  /* 0x0000001b00157213 */ /* 0x000fc40000000000 */
[----:B------:R-:W-:Y:S01]  /*10d0*/  ISETP.GT.U32.AND P6, PT, R2, R14, PT ;  /* 0x0000000e0200720c */ /* 0x000fe20003fc4070 */
[----:B------:R-:W-:Y:S01]  /*10e0*/  IMAD.HI.U32 R17, R5, R20, RZ ;  /* 0x0000001405117227 */ /* 0x000fe200078e00ff */
[----:B------:R-:W-:-:S03]  /*10f0*/  IABS R22, R28 ;  /* 0x0000001c00167213 */ /* 0x000fc60000000000 */
[----:B------:R-:W-:Y:S02]  /*1100*/  IMAD.MOV R19, RZ, RZ, -R16 ;  /* 0x000000ffff137224 */ /* 0x000fe400078e0a10 */
[----:B------:R-:W-:Y:S01]  /*1110*/  @!P1 IMAD.IADD R13, R13, 0x1, -R2 ;  /* 0x000000010d0d9824 */ /* 0x000fe200078e0a02 */
[----:B------:R-:W-:Y:S01]  /*1120*/  ISETP.GE.AND P1, PT, R24, RZ, PT ;  /* 0x000000ff1800720c */ /* 0x000fe20003f26270 */
[----:B------:R-:W-:Y:S02]  /*1130*/  IMAD.MOV R17, RZ, RZ, -R17 ;  /* 0x000000ffff117224 */ /* 0x000fe400078e0a11 */
[C---:B------:R-:W-:Y:S01]  /*1140*/  IMAD R16, R2.reuse, R19, R18 ;  /* 0x0000001302107224 */ /* 0x040fe200078e0212 */
[C---:B------:R-:W-:Y:S01]  /*1150*/  ISETP.GT.U32.AND P5, PT, R2.reuse, R13, PT ;  /* 0x0000000d0200720c */ /* 0x040fe20003fa4070 */
[----:B------:R-:W-:Y:S02]  /*1160*/  IMAD R18, R2, R17, R20 ;  /* 0x0000001102127224 */ /* 0x000fe400078e0214 */
[----:B------:R-:W-:-:S02]  /*1170*/  @!P6 IMAD.IADD R14, R14, 0x1, -R2 ;  /* 0x000000010e0ee824 */ /* 0x000fc400078e0a02 */
[----:B------:R-:W-:Y:S01]  /*1180*/  VIADD R24, R0, 0x80 ;  /* 0x0000008000187836 */ /* 0x000fe20000000000 */
[----:B------:R-:W-:Y:S01]  /*1190*/  ISETP.GT.U32.AND P6, PT, R2, R18, PT ;  /* 0x000000120200720c */ /* 0x000fe20003fc4070 */
[----:B------:R-:W-:-:S03]  /*11a0*/  IMAD.HI.U32 R17, R5, R21, RZ ;  /* 0x0000001505117227 */ /* 0x000fc600078e00ff */
[----:B------:R-:W-:Y:S01]  /*11b0*/  IABS R20, R24 ;  /* 0x0000001800147213 */ /* 0x000fe20000000000 */
[----:B------:R-:W-:-:S04]  /*11c0*/  IMAD.HI.U32 R19, R5, R22, RZ ;  /* 0x0000001605137227 */ /* 0x000fc800078e00ff */
[--C-:B------:R-:W-:Y:S01]  /*11d0*/  @!P5 IMAD.IADD R13, R13, 0x1, -R2.reuse ;  /* 0x000000010d0dd824 */ /* 0x100fe200078e0a02 */
[----:B------:R-:W-:Y:S01]  /*11e0*/  ISETP.GT.U32.AND P5, PT, R2, R16, PT ;  /* 0x000000100200720c */ /* 0x000fe20003fa4070 */
[----:B------:R-:W-:Y:S02]  /*11f0*/  IMAD.MOV R17, RZ, RZ, -R17 ;  /* 0x000000ffff117224 */ /* 0x000fe400078e0a11 */
[----:B------:R-:W-:Y:S01]  /*1200*/  @!P6 IMAD.IADD R18, R18, 0x1, -R2 ;  /* 0x000000011212e824 */ /* 0x000fe200078e0a02 */
[----:B------:R-:W-:Y:S01]  /*1210*/  @!P3 IADD3 R13, -R13, RZ, RZ ;  /* 0x000000ff0d0db210 */ /* 0x000fe20007ffe1ff */
[----:B------:R-:W-:Y:S02]  /*1220*/  IMAD.MOV R19, RZ, RZ, -R19 ;  /* 0x000000ffff137224 */ /* 0x000fe400078e0a13 */
[C---:B------:R-:W-:Y:S01]  /*1230*/  IMAD R17, R2.reuse, R17, R21 ;  /* 0x0000001102117224 */ /* 0x040fe200078e0215 */
[----:B------:R-:W-:Y:S01]  /*1240*/  ISETP.GT.U32.AND P3, PT, R2, R18, PT ;  /* 0x000000120200720c */ /* 0x000fe20003f64070 */
[----:B------:R-:W-:-:S02]  /*1250*/  IMAD.MOV.U32 R21, RZ, RZ, R20 ;  /* 0x000000ffff157224 */ /* 0x000fc400078e0014 */
[----:B------:R-:W-:Y:S02]  /*1260*/  IMAD R19, R2, R19, R22 ;  /* 0x0000001302137224 */ /* 0x000fe400078e0216 */
[----:B------:R-:W-:-:S04]  /*1270*/  IMAD.HI.U32 R20, R5, R21, RZ ;  /* 0x0000001505147227 */ /* 0x000fc800078e00ff */
[----:B------:R-:W-:Y:S01]  /*1280*/  @!P0 IMAD.MOV R12, RZ, RZ, -R12 ;  /* 0x000000ffff0c8224 */ /* 0x000fe200078e0a0c */
[----:B------:R-:W-:Y:S01]  /*1290*/  ISETP.GE.AND P0, PT, R25, RZ, PT ;  /* 0x000000ff1900720c */ /* 0x000fe20003f06270 */
[----:B------:R-:W-:Y:S01]  /*12a0*/  @!P4 IMAD.MOV R14, RZ, RZ, -R14 ;  /* 0x000000ffff0ec224 */ /* 0x000fe200078e0a0e */
[C---:B------:R-:W-:Y:S01]  /*12b0*/  ISETP.GT.U32.AND P4, PT, R2.reuse, R19, PT ;  /* 0x000000130200720c */ /* 0x040fe20003f84070 */
[----:B------:R-:W-:Y:S01]  /*12c0*/  @!P2 IMAD.MOV R11, RZ, RZ, -R11 ;  /* 0x000000ffff0ba224 */ /* 0x000fe200078e0a0b */
[----:B------:R-:W-:Y:S01]  /*12d0*/  ISETP.GT.U32.AND P2, PT, R2, R15, PT ;  /* 0x0000000f0200720c */ /* 0x000fe20003f44070 */
[----:B------:R-:W-:Y:S02]  /*12e0*/  VIADD R25, R0, 0x78 ;  /* 0x0000007800197836 */ /* 0x000fe40000000000 */
[----:B------:R-:W-:Y:S01]  /*12f0*/  @!P5 IMAD.IADD R16, R16, 0x1, -R2 ;  /* 0x000000011010d824 */ /* 0x000fe200078e0a02 */
[----:B------:R-:W-:Y:S01]  /*1300*/  ISETP.GT.U32.AND P5, PT, R2, R17, PT ;  /* 0x000000110200720c */ /* 0x000fe20003fa4070 */
[----:B------:R-:W-:Y:S01]  /*1310*/  IMAD.MOV R20, RZ, RZ, -R20 ;  /* 0x000000ffff147224 */ /* 0x000fe200078e0a14 */
[----:B------:R-:W-:Y:S01]  /*1320*/  IABS R22, R25 ;  /* 0x0000001900167213 */ /* 0x000fe20000000000 */
[----:B------:R-:W-:Y:S01]  /*1330*/  @!P3 IMAD.IADD R18, R18, 0x1, -R2 ;  /* 0x000000011212b824 */ /* 0x000fe200078e0a02 */
[C---:B------:R-:W-:Y:S01]  /*1340*/  ISETP.GT.U32.AND P6, PT, R2.reuse, R16, PT ;  /* 0x000000100200720c */ /* 0x040fe20003fc4070 */
[----:B------:R-:W-:-:S02]  /*1350*/  IMAD R20, R2, R20, R21 ;  /* 0x0000001402147224 */ /* 0x000fc400078e0215 */
[----:B------:R-:W-:-:S03]  /*1360*/  IMAD.HI.U32 R21, R5, R22, RZ ;  /* 0x0000001605157227 */ /* 0x000fc600078e00ff */
[----:B------:R-:W-:Y:S01]  /*1370*/  ISETP.GT.U32.AND P3, PT, R2, R20, PT ;  /* 0x000000140200720c */ /* 0x000fe20003f64070 */
[--C-:B------:R-:W-:Y:S02]  /*1380*/  @!P4 IMAD.IADD R19, R19, 0x1, -R2.reuse ;  /* 0x000000011313c824 */ /* 0x100fe400078e0a02 */
[--C-:B------:R-:W-:Y:S01]  /*1390*/  @!P2 IMAD.IADD R15, R15, 0x1, -R2.reuse ;  /* 0x000000010f0fa824 */ /* 0x100fe200078e0a02 */
[----:B------:R-:W-:Y:S01]  /*13a0*/  ISETP.GE.AND P2, PT, R26, RZ, PT ;  /* 0x000000ff1a00720c */ /* 0x000fe20003f46270 */
[----:B------:R-:W-:Y:S01]  /*13b0*/  @!P5 IMAD.IADD R17, R17, 0x1, -R2 ;  /* 0x000000011111d824 */ /* 0x000fe200078e0a02 */
[C---:B------:R-:W-:Y:S01]  /*13c0*/  ISETP.GT.U32.AND P4, PT, R2.reuse, R19, PT ;  /* 0x000000130200720c */ /* 0x040fe20003f84070 */
[----:B------:R-:W-:Y:S01]  /*13d0*/  IMAD.MOV R21, RZ, RZ, -R21 ;  /* 0x000000ffff157224 */ /* 0x000fe200078e0a15 */
[----:B------:R-:W-:Y:S01]  /*13e0*/  ISETP.GE.AND P5, PT, R27, RZ, PT ;  /* 0x000000ff1b00720c */ /* 0x000fe20003fa6270 */
[----:B------:R-:W-:Y:S01]  /*13f0*/  @!P1 IMAD.MOV R15, RZ, RZ, -R15 ;  /* 0x000000ffff0f9224 */ /* 0x000fe200078e0a0f */
[C---:B------:R-:W-:Y:S01]  /*1400*/  ISETP.GT.U32.AND P1, PT, R2.reuse, R17, PT ;  /* 0x000000110200720c */ /* 0x040fe20003f24070 */
[----:B------:R-:W-:Y:S01]  /*1410*/  IMAD R21, R2, R21, R22 ;  /* 0x0000001502157224 */ /* 0x000fe200078e0216 */
[----:B------:R-:W-:Y:S01]  /*1420*/  IADD3 R26, R0, 0x58, RZ ;  /* 0x00000058001a7810 */ /* 0x000fe20007ffe0ff */
[----:B------:R-:W-:-:S02]  /*1430*/  @!P3 IMAD.IADD R20, R20, 0x1, -R2 ;  /* 0x000000011414b824 */ /* 0x000fc400078e0a02 */
[----:B------:R-:W-:Y:S01]  /*1440*/  @!P6 IMAD.IADD R16, R16, 0x1, -R2 ;  /* 0x000000011010e824 */ /* 0x000fe200078e0a02 */
[----:B------:R-:W-:Y:S01]  /*1450*/  ISETP.GT.U32.AND P3, PT, R2, R21, PT ;  /* 0x000000150200720c */ /* 0x000fe20003f64070 */
[----:B------:R-:W-:Y:S01]  /*1460*/  VIADD R22, R0, 0x70 ;  /* 0x0000007000167836 */ /* 0x000fe20000000000 */
[----:B------:R-:W-:Y:S01]  /*1470*/  ISETP.GE.AND P6, PT, R28, RZ, PT ;  /* 0x000000ff1c00720c */ /* 0x000fe20003fc6270 */
[----:B------:R-:W-:Y:S01]  /*1480*/  @!P0 IMAD.MOV R16, RZ, RZ, -R16 ;  /* 0x000000ffff108224 */ /* 0x000fe200078e0a10 */
[----:B------:R-:W-:Y:S01]  /*1490*/  ISETP.GE.AND P0, PT, R24, RZ, PT ;  /* 0x000000ff1800720c */ /* 0x000fe20003f06270 */
[--C-:B------:R-:W-:Y:S01]  /*14a0*/  @!P4 IMAD.IADD R19, R19, 0x1, -R2.reuse ;  /* 0x000000011313c824 */ /* 0x100fe200078e0a02 */
[----:B------:R-:W-:Y:S01]  /*14b0*/  ISETP.GE.AND P4, PT, R22, RZ, PT ;  /* 0x000000ff1600720c */ /* 0x000fe20003f86270 */
[--C-:B------:R-:W-:Y:S01]  /*14c0*/  @!P1 IMAD.IADD R17, R17, 0x1, -R2.reuse ;  /* 0x0000000111119824 */ /* 0x100fe200078e0a02 */
[----:B------:R-:W-:Y:S01]  /*14d0*/  IABS R22, R22 ;  /* 0x0000001600167213 */ /* 0x000fe20000000000 */
[----:B------:R-:W-:Y:S01]  /*14e0*/  VIADD R24, R0, 0x68 ;  /* 0x0000006800187836 */ /* 0x000fe20000000000 */
[----:B------:R-:W-:Y:S01]  /*14f0*/  ISETP.GE.AND P1, PT, R25, RZ, PT ;  /* 0x000000ff1900720c */ /* 0x000fe20003f26270 */
[----:B------:R-:W-:Y:S01]  /*1500*/  @!P5 IMAD.MOV R17, RZ, RZ, -R17 ;  /* 0x000000ffff11d224 */ /* 0x000fe200078e0a11 */
[----:B------:R-:W-:Y:S01]  /*1510*/  IABS R32, R26 ;  /* 0x0000001a00207213 */ /* 0x000fe20000000000 */
[----:B------:R-:W-:Y:S01]  /*1520*/  @!P3 IMAD.IADD R21, R21, 0x1, -R2 ;  /* 0x000000011515b824 */ /* 0x000fe200078e0a02 */
[----:B------:R-:W-:Y:S01]  /*1530*/  ISETP.GE.AND P5, PT, R24, RZ, PT ;  /* 0x000000ff1800720c */ /* 0x000fe20003fa6270 */
[----:B------:R-:W-:Y:S01]  /*1540*/  VIADD R25, R0, 0x60 ;  /* 0x0000006000197836 */ /* 0x000fe20000000000 */
[----:B------:R-:W-:Y:S01]  /*1550*/  IABS R28, R24 ;  /* 0x00000018001c7213 */ /* 0x000fe20000000000 */
[----:B------:R-:W-:Y:S01]  /*1560*/  IMAD.MOV.U32 R24, RZ, RZ, R22 ;  /* 0x000000ffff187224 */ /* 0x000fe200078e0016 */
[----:B------:R-:W-:Y:S01]  /*1570*/  ISETP.GT.U32.AND P3, PT, R2, R21, PT ;  /* 0x000000150200720c */ /* 0x000fe20003f64070 */
[----:B------:R-:W-:Y:S01]  /*1580*/  @!P6 IMAD.MOV R19, RZ, RZ, -R19 ;  /* 0x000000ffff13e224 */ /* 0x000fe200078e0a13 */
[----:B------:R-:W-:Y:S01]  /*1590*/  ISETP.GE.AND P6, PT, R25, RZ, PT ;  /* 0x000000ff1900720c */ /* 0x000fe20003fc6270 */
[----:B------:R-:W-:Y:S01]  /*15a0*/  IMAD.HI.U32 R22, R5, R24, RZ ;  /* 0x0000001805167227 */ /* 0x000fe200078e00ff */
[----:B------:R-:W-:-:S03]  /*15b0*/  IABS R30, R25 ;  /* 0x00000019001e7213 */ /* 0x000fc60000000000 */
[----:B------:R-:W-:Y:S02]  /*15c0*/  IMAD.MOV R25, RZ, RZ, -R22 ;  /* 0x000000ffff197224 */ /* 0x000fe400078e0a16 */
[----:B------:R-:W-:Y:S01]  /*15d0*/  @!P2 IMAD.MOV R18, RZ, RZ, -R18 ;  /* 0x000000ffff12a224 */ /* 0x000fe200078e0a12 */
[C---:B------:R-:W-:Y:S01]  /*15e0*/  ISETP.GT.U32.AND P2, PT, R2.reuse, R20, PT ;  /* 0x000000140200720c */ /* 0x040fe20003f44070 */
[----:B------:R-:W-:Y:S02]  /*15f0*/  IMAD R22, R2, R25, R24 ;  /* 0x0000001902167224 */ /* 0x000fe400078e0218 */
[----:B------:R-:W-:Y:S02]  /*1600*/  @!P3 IMAD.IADD R21, R21, 0x1, -R2 ;  /* 0x000000011515b824 */ /* 0x000fe400078e0a02 */
[----:B------:R-:W-:Y:S01]  /*1610*/  VIADD R27, R0, 0x50 ;  /* 0x00000050001b7836 */ /* 0x000fe20000000000 */
[----:B------:R-:W-:Y:S01]  /*1620*/  ISETP.GT.U32.AND P3, PT, R2, R22, PT ;  /* 0x000000160200720c */ /* 0x000fe20003f64070 */
[----:B------:R-:W-:-:S03]  /*1630*/  IMAD.HI.U32 R25, R5, R30, RZ ;  /* 0x0000001e05197227 */ /* 0x000fc600078e00ff */
[----:B------:R-:W-:Y:S01]  /*1640*/  IABS R34, R27 ;  /* 0x0000001b00227213 */ /* 0x000fe20000000000 */
[----:B------:R-:W-:-:S04]  /*1650*/  IMAD.HI.U32 R24, R5, R28, RZ ;  /* 0x0000001c05187227 */ /* 0x000fc800078e00ff */
[--C-:B------:R-:W-:Y:S01]  /*1660*/  @!P2 IMAD.IADD R20, R20, 0x1, -R2.reuse ;  /* 0x000000011414a824 */ /* 0x100fe200078e0a02 */
[----:B------:R-:W-:Y:S01]  /*1670*/  ISETP.GE.AND P2, PT, R26, RZ, PT ;  /* 0x000000ff1a00720c */ /* 0x000fe20003f46270 */
[----:B------:R-:W-:Y:S02]  /*1680*/  IMAD.MOV R31, RZ, RZ, -R25 ;  /* 0x000000ffff1f7224 */ /* 0x000fe400078e0a19 */
[----:B------:R-:W-:Y:S02]  /*1690*/  @!P3 IMAD.IADD R22, R22, 0x1, -R2 ;  /* 0x000000011616b824 */ /* 0x000fe400078e0a02 */
[----:B------:R-:W-:Y:S01]  /*16a0*/  @!P0 IMAD.MOV R20, RZ, RZ, -R20 ;  /* 0x000000ffff148224 */ /* 0x000fe200078e0a14 */
[----:B------:R-:W-:Y:S01]  /*16b0*/  ISETP.GE.AND P0, PT, R27, RZ, PT ;  /* 0x000000ff1b00720c */ /* 0x000fe20003f06270 */
[----:B------:R-:W-:Y:S01]  /*16c0*/  IMAD.HI.U32 R27, R5, R34, RZ ;  /* 0x00000022051b7227 */ /* 0x000fe200078e00ff */
[----:B------:R-:W-:-:S03]  /*16d0*/  ISETP.GT.U32.AND P3, PT, R2, R22, PT ;  /* 0x000000160200720c */ /* 0x000fc60003f64070 */
[----:B------:R-:W-:Y:S02]  /*16e0*/  IMAD.MOV R35, RZ, RZ, -R27 ;  /* 0x000000ffff237224 */ /* 0x000fe400078e0a1b */
[----:B------:R-:W-:Y:S02]  /*16f0*/  IMAD.MOV R29, RZ, RZ, -R24 ;  /* 0x000000ffff1d7224 */ /* 0x000fe400078e0a18 */
[----:B------:R-:W-:Y:S02]  /*1700*/  IMAD R27, R2, R31, R30 ;  /* 0x0000001f021b7224 */ /* 0x000fe400078e021e */
[----:B------:R-:W-:-:S04]  /*1710*/  IMAD.HI.U32 R26, R5, R32, RZ ;  /* 0x00000020051a7227 */ /* 0x000fc800078e00ff */
[----:B------:R-:W-:Y:S01]  /*1720*/  IMAD R25, R2, R29, R28 ;  /* 0x0000001d02197224 */ /* 0x000fe200078e021c */
[----:B------:R-:W-:Y:S01]  /*1730*/  IADD3 R33, -R26, RZ, RZ ;  /* 0x000000ff1a217210 */ /* 0x000fe20007ffe1ff */
[----:B------:R-:W-:Y:S01]  /*1740*/  @!P3 IMAD.IADD R22, R22, 0x1, -R2 ;  /* 0x000000011616b824 */ /* 0x000fe200078e0a02 */
[----:B------:R-:W-:Y:S01]  /*1750*/  ISETP.GT.U32.AND P3, PT, R2, R27, PT ;  /* 0x0000001b0200720c */ /* 0x000fe20003f64070 */
[----:B------:R-:W-:Y:S02]  /*1760*/  VIADD R36, R0, 0x48 ;  /* 0x0000004800247836 */ /* 0x000fe40000000000 */
[----:B------:R-:W-:Y:S01]  /*1770*/  @!P1 IMAD.MOV R21, RZ, RZ, -R21 ;  /* 0x000000ffff159224 */ /* 0x000fe200078e0a15 */
[C---:B------:R-:W-:Y:S01]  /*1780*/  ISETP.GT.U32.AND P1, PT, R2.reuse, R25, PT ;  /* 0x000000190200720c */ /* 0x040fe20003f24070 */
[----:B------:R-:W-:Y:S01]  /*1790*/  IMAD R29, R2, R33, R32 ;  /* 0x00000021021d7224 */ /* 0x000fe200078e0220 */
[----:B------:R-:W-:Y:S01]  /*17a0*/  IABS R24, R36 ;  /* 0x0000002400187213 */ /* 0x000fe20000000000 */
[----:B------:R-:W-:-:S02]  /*17b0*/  VIADD R30, R0, 0x40 ;  /* 0x00000040001e7836 */ /* 0x000fc40000000000 */
[----:B------:R-:W-:Y:S02]  /*17c0*/  @!P4 IMAD.MOV R22, RZ, RZ, -R22 ;  /* 0x000000ffff16c224 */ /* 0x000fe400078e0a16 */
[----:B------:R-:W-:Y:S02]  /*17d0*/  IMAD.MOV.U32 R33, RZ, RZ, R24 ;  /* 0x000000ffff217224 */ /* 0x000fe400078e0018 */
[----:B------:R-:W-:Y:S01]  /*17e0*/  @!P3 IADD3 R27, R27, -R2, RZ ;  /* 0x800000021b1bb210 */ /* 0x000fe20007ffe0ff */
[C---:B------:R-:W-:Y:S01]  /*17f0*/  IMAD R31, R2.reuse, R35, R34 ;  /* 0x00000023021f7224 */ /* 0x040fe200078e0222 */
[----:B------:R-:W-:Y:S01]  /*1800*/  IABS R35, R30 ;  /* 0x0000001e00237213 */ /* 0x000fe20000000000 */
[----:B------:R-:W-:Y:S01]  /*1810*/  IMAD.HI.U32 R24, R5, R33, RZ ;  /* 0x0000002105187227 */ /* 0x000fe200078e00ff */
[----:B------:R-:W-:-:S03]  /*1820*/  ISETP.GT.U32.AND P4, PT, R2, R27, PT ;  /* 0x0000001b0200720c */ /* 0x000fc60003f84070 */
[----:B------:R-:W-:Y:S01]  /*1830*/  @!P1 IMAD.IADD R25, R25, 0x1, -R2 ;  /* 0x0000000119199824 */ /* 0x000fe200078e0a02 */
[----:B------:R-:W-:Y:S01]  /*1840*/  ISETP.GT.U32.AND P1, PT, R2, R29, PT ;  /* 0x0000001d0200720c */ /* 0x000fe20003f24070 */
[----:B------:R-:W-:Y:S02]  /*1850*/  IMAD.MOV R24, RZ, RZ, -R24 ;  /* 0x000000ffff187224 */ /* 0x000fe400078e0a18 */
[----:B------:R-:W-:Y:S01]  /*1860*/  VIADD R34, R0, 0x30 ;  /* 0x0000003000227836 */ /* 0x000fe20000000000 */
[C---:B------:R-:W-:Y:S01]  /*1870*/  ISETP.GT.U32.AND P3, PT, R2.reuse, R25, PT ;  /* 0x000000190200720c */ /* 0x040fe20003f64070 */
[----:B------:R-:W-:Y:S02]  /*1880*/  IMAD R33, R2, R24, R33 ;  /* 0x0000001802217224 */ /* 0x000fe400078e0221 */
[----:B------:R-:W-:Y:S01]  /*1890*/  IMAD.HI.U32 R24, R5, R35, RZ ;  /* 0x0000002305187227 */ /* 0x000fe200078e00ff */
[----:B------:R-:W-:-:S03]  /*18a0*/  IABS R39, R34 ;  /* 0x0000002200277213 */ /* 0x000fc60000000000 */
[----:B------:R-:W-:Y:S02]  /*18b0*/  IMAD.MOV R24, RZ, RZ, -R24 ;  /* 0x000000ffff187224 */ /* 0x000fe400078e0a18 */
[----:B------:R-:W-:Y:S02]  /*18c0*/  VIADD R32, R0, 0x38 ;  /* 0x0000003800207836 */ /* 0x000fe40000000000 */
[--C-:B------:R-:W-:Y:S01]  /*18d0*/  @!P4 IMAD.IADD R27, R27, 0x1, -R2.reuse ;  /* 0x000000011b1bc824 */ /* 0x100fe200078e0a02 */
[C---:B------:R-:W-:Y:S01]  /*18e0*/  ISETP.GT.U32.AND P4, PT, R2.reuse, R33, PT ;  /* 0x000000210200720c */ /* 0x040fe20003f84070 */
[----:B------:R-:W-:Y:S01]  /*18f0*/  IMAD R35, R2, R24, R35 ;  /* 0x0000001802237224 */ /* 0x000fe200078e0223 */
[----:B------:R-:W-:Y:S01]  /*1900*/  IABS R37, R32 ;  /* 0x0000002000257213 */ /* 0x000fe20000000000 */
[----:B------:R-:W-:Y:S02]  /*1910*/  @!P1 IMAD.IADD R29, R29, 0x1, -R2 ;  /* 0x000000011d1d9824 */ /* 0x000fe400078e0a02 */
[----:B------:R-:W-:-:S03]  /*1920*/  IMAD.HI.U32 R24, R5, R39, RZ ;  /* 0x0000002705187227 */ /* 0x000fc600078e00ff */
[C---:B------:R-:W-:Y:S01]  /*1930*/  ISETP.GT.U32.AND P1, PT, R2.reuse, R29, PT ;  /* 0x0000001d0200720c */ /* 0x040fe20003f24070 */
[----:B------:R-:W-:Y:S02]  /*1940*/  IMAD.MOV R24, RZ, RZ, -R24 ;  /* 0x000000ffff187224 */ /* 0x000fe400078e0a18 */
[----:B------:R-:W-:Y:S01]  /*1950*/  @!P3 IMAD.IADD R25, R25, 0x1, -R2 ;  /* 0x000000011919b824 */ /* 0x000fe200078e0a02 */
[----:B------:R-:W-:Y:S01]  /*1960*/  ISETP.GT.U32.AND P3, PT, R2, R31, PT ;  /* 0x0000001f0200720c */ /* 0x000fe20003f64070 */
[----:B------:R-:W-:-:S03]  /*1970*/  IMAD.HI.U32 R26, R5, R37, RZ ;  /* 0x00000025051a7227 */ /* 0x000fc600078e00ff */
[----:B------:R-:W-:Y:S01]  /*1980*/  @!P5 IADD3 R25, -R25, RZ, RZ ;  /* 0x000000ff1919d210 */ /* 0x000fe20007ffe1ff */
[----:B------:R-:W-:Y:S01]  /*1990*/  IMAD R39, R2, R24, R39 ;  /* 0x0000001802277224 */ /* 0x000fe200078e0227 */
[----:B------:R-:W-:Y:S01]  /*19a0*/  ISETP.GE.AND P5, PT, R0, RZ, PT ;  /* 0x000000ff0000720c */ /* 0x000fe20003fa6270 */
[----:B------:R-:W-:Y:S02]  /*19b0*/  IMAD.MOV R26, RZ, RZ, -R26 ;  /* 0x000000ffff1a7224 */ /* 0x000fe400078e0a1a */
[--C-:B------:R-:W-:Y:S01]  /*19c0*/  @!P4 IMAD.IADD R33, R33, 0x1, -R2.reuse ;  /* 0x000000012121c824 */ /* 0x100fe200078e0a02 */
[C---:B------:R-:W-:Y:S01]  /*19d0*/  ISETP.GT.U32.AND P4, PT, R2.reuse, R39, PT ;  /* 0x000000270200720c */ /* 0x040fe20003f84070 */
[C---:B------:R-:W-:Y:S02]  /*19e0*/  IMAD R37, R2.reuse, R26, R37 ;  /* 0x0000001a02257224 */ /* 0x040fe400078e0225 */
[----:B------:R-:W-:Y:S01]  /*19f0*/  @!P1 IMAD.IADD R29, R29, 0x1, -R2 ;  /* 0x000000011d1d9824 */ /* 0x000fe200078e0a02 */
[----:B------:R-:W-:Y:S01]  /*1a00*/  ISETP.GT.U32.AND P1, PT, R2, R35, PT ;  /* 0x000000230200720c */ /* 0x000fe20003f24070 */
[----:B------:R-:W-:-:S02]  /*1a10*/  VIADD R38, R0, 0x28 ;  /* 0x0000002800267836 */ /* 0x000fc40000000000 */
[----:B------:R-:W-:Y:S02]  /*1a20*/  VIADD R40, R0, 0x20 ;  /* 0x0000002000287836 */ /* 0x000fe40000000000 */
[--C-:B------:R-:W-:Y:S01]  /*1a30*/  @!P3 IMAD.IADD R31, R31, 0x1, -R2.reuse ;  /* 0x000000011f1fb824 */ /* 0x100fe200078e0a02 */
[----:B------:R-:W-:Y:S01]  /*1a40*/  ISETP.GT.U32.AND P3, PT, R2, R37, PT ;  /* 0x000000250200720c */ /* 0x000fe20003f64070 */
[----:B------:R-:W-:Y:S01]  /*1a50*/  @!P6 IMAD.MOV R27, RZ, RZ, -R27 ;  /* 0x000000ffff1be224 */ /* 0x000fe200078e0a1b */
[----:B------:R-:W-:Y:S01]  /*1a60*/  IABS R41, R38 ;  /* 0x0000002600297213 */ /* 0x000fe20000000000 */
[----:B------:R-:W-:Y:S01]  /*1a70*/  @!P4 IMAD.IADD R39, R39, 0x1, -R2 ;  /* 0x000000012727c824 */ /* 0x000fe200078e0a02 */
[----:B------:R-:W-:Y:S01]  /*1a80*/  IABS R43, R40 ;  /* 0x00000028002b7213 */ /* 0x000fe20000000000 */
[----:B------:R-:W-:Y:S01]  /*1a90*/  VIADD R42, R0, 0x18 ;  /* 0x00000018002a7836 */ /* 0x000fe20000000000 */
[----:B------:R-:W-:Y:S01]  /*1aa0*/  ISETP.GT.U32.AND P6, PT, R2, R33, PT ;  /* 0x000000210200720c */ /* 0x000fe20003fc4070 */
[----:B------:R-:W-:-:S03]  /*1ab0*/  IMAD.HI.U32 R26, R5, R41, RZ ;  /* 0x00000029051a7227 */ /* 0x000fc600078e00ff */
[----:B------:R-:W-:Y:S01]  /*1ac0*/  IABS R45, R42 ;  /* 0x0000002a002d7213 */ /* 0x000fe20000000000 */
[----:B------:R-:W-:-:S04]  /*1ad0*/  IMAD.HI.U32 R24, R5, R43, RZ ;  /* 0x0000002b05187227 */ /* 0x000fc800078e00ff */
[----:B------:R-:W-:Y:S01]  /*1ae0*/  @!P2 IMAD.MOV R29, RZ, RZ, -R29 ;  /* 0x000000ffff1da224 */ /* 0x000fe200078e0a1d */
[C---:B------:R-:W-:Y:S01]  /*1af0*/  ISETP.GT.U32.AND P2, PT, R2.reuse, R39, PT ;  /* 0x000000270200720c */ /* 0x040fe20003f44070 */
[----:B------:R-:W-:Y:S01]  /*1b00*/  @!P1 IMAD.IADD R35, R35, 0x1, -R2 ;  /* 0x0000000123239824 */ /* 0x000fe200078e0a02 */
[C---:B------:R-:W-:Y:S01]  /*1b10*/  ISETP.GT.U32.AND P1, PT, R2.reuse, R31, PT ;  /* 0x0000001f0200720c */ /* 0x040fe20003f24070 */
[----:B------:R-:W-:Y:S02]  /*1b20*/  IMAD.MOV R26, RZ, RZ, -R26 ;  /* 0x000000ffff1a7224 */ /* 0x000fe400078e0a1a */
[----:B------:R-:W-:Y:S02]  /*1b30*/  IMAD.MOV R28, RZ, RZ, -R24 ;  /* 0x000000ffff1c7224 */ /* 0x000fe400078e0a18 */
[----:B------:R-:W-:Y:S01]  /*1b40*/  @!P3 IMAD.IADD R37, R37, 0x1, -R2 ;  /* 0x000000012525b824 */ /* 0x000fe200078e0a02 */
[C---:B------:R-:W-:Y:S01]  /*1b50*/  ISETP.GT.U32.AND P3, PT, R2.reuse, R35, PT ;  /* 0x000000230200720c */ /* 0x040fe20003f64070 */
[----:B------:R-:W-:-:S02]  /*1b60*/  IMAD R41, R2, R26, R41 ;  /* 0x0000001a02297224 */ /* 0x000fc400078e0229 */
[C---:B------:R-:W-:Y:S01]  /*1b70*/  IMAD R43, R2.reuse, R28, R43 ;  /* 0x0000001c022b7224 */ /* 0x040fe200078e022b */
[----:B------:R-:W-:Y:S01]  /*1b80*/  ISETP.GT.U32.AND P4, PT, R2, R37, PT ;  /* 0x000000250200720c */ /* 0x000fe20003f84070 */
[----:B------:R-:W-:-:S04]  /*1b90*/  IMAD.HI.U32 R26, R5, R45, RZ ;  /* 0x0000002d051a7227 */ /* 0x000fc800078e00ff */
[----:B------:R-:W-:-:S04]  /*1ba0*/  IMAD.HI.U32 R24, R5, R51, RZ ;  /* 0x0000003305187227 */ /* 0x000fc800078e00ff */
[----:B------:R-:W-:Y:S01]  /*1bb0*/  @!P6 IMAD.IADD R33, R33, 0x1, -R2 ;  /* 0x000000012121e824 */ /* 0x000fe200078e0a02 */
[----:B------:R-:W-:Y:S01]  /*1bc0*/  ISETP.GT.U32.AND P6, PT, R2, R43, PT ;  /* 0x0000002b0200720c */ /* 0x000fe20003fc4070 */
[----:B------:R-:W-:Y:S02]  /*1bd0*/  IMAD.MOV R26, RZ, RZ, -R26 ;  /* 0x000000ffff1a7224 */ /* 0x000fe400078e0a1a */
[----:B------:R-:W-:Y:S02]  /*1be0*/  IMAD.MOV R24, RZ, RZ, -R24 ;  /* 0x000000ffff187224 */ /* 0x000fe400078e0a18 */
[----:B------:R-:W-:Y:S01]  /*1bf0*/  @!P2 IMAD.IADD R39, R39, 0x1, -R2 ;  /* 0x000000012727a824 */ /* 0x000fe200078e0a02 */
[----:B------:R-:W-:Y:S01]  /*1c00*/  ISETP.GE.AND P2, PT, R36, RZ, PT ;  /* 0x000000ff2400720c */ /* 0x000fe20003f46270 */
[C---:B------:R-:W-:Y:S02]  /*1c10*/  IMAD R45, R2.reuse, R26, R45 ;  /* 0x0000001a022d7224 */ /* 0x040fe400078e022d */
[----:B------:R-:W-:-:S02]  /*1c20*/  IMAD R51, R2, R24, R51 ;  /* 0x0000001802337224 */ /* 0x000fc400078e0233 */
[----:B------:R-:W-:Y:S02]  /*1c30*/  VIADD R26, R0, 0x10 ;  /* 0x00000010001a7836 */ /* 0x000fe40000000000 */
[--C-:B------:R-:W-:Y:S01]  /*1c40*/  @!P3 IMAD.IADD R35, R35, 0x1, -R2.reuse ;  /* 0x000000012323b824 */ /* 0x100fe200078e0a02 */
[----:B------:R-:W-:Y:S01]  /*1c50*/  ISETP.GT.U32.AND P3, PT, R2, R45, PT ;  /* 0x0000002d0200720c */ /* 0x000fe20003f64070 */
[----:B------:R-:W-:Y:S01]  /*1c60*/  VIADD R24, R0, 0x8 ;  /* 0x0000000800187836 */ /* 0x000fe20000000000 */
[----:B------:R-:W-:Y:S01]  /*1c70*/  IABS R47, R26 ;  /* 0x0000001a002f7213 */ /* 0x000fe20000000000 */
[--C-:B------:R-:W-:Y:S01]  /*1c80*/  @!P4 IMAD.IADD R37, R37, 0x1, -R2.reuse ;  /* 0x000000012525c824 */ /* 0x100fe200078e0a02 */
[----:B------:R-:W-:Y:S01]  /*1c90*/  ISETP.GT.U32.AND P4, PT, R2, R51, PT ;  /* 0x000000330200720c */ /* 0x000fe20003f84070 */
[----:B------:R-:W-:Y:S01]  /*1ca0*/  @!P6 IMAD.IADD R43, R43, 0x1, -R2 ;  /* 0x000000012b2be824 */ /* 0x000fe200078e0a02 */
[----:B------:R-:W-:Y:S01]  /*1cb0*/  IABS R49, R24 ;  /* 0x0000001800317213 */ /* 0x000fe20000000000 */
[----:B------:R-:W-:Y:S01]  /*1cc0*/  @!P2 IMAD.MOV R33, RZ, RZ, -R33 ;  /* 0x000000ffff21a224 */ /* 0x000fe200078e0a21 */
[----:B------:R-:W-:Y:S01]  /*1cd0*/  ISETP.GE.AND P6, PT, R32, RZ, PT ;  /* 0x000000ff2000720c */ /* 0x000fe20003fc6270 */
[----:B------:R-:W-:Y:S01]  /*1ce0*/  IMAD.HI.U32 R0, R5, R47, RZ ;  /* 0x0000002f05007227 */ /* 0x000fe200078e00ff */
[----:B------:R-:W-:-:S03]  /*1cf0*/  ISETP.GT.U32.AND P2, PT, R2, R43, PT ;  /* 0x0000002b0200720c */ /* 0x000fc60003f44070 */
[----:B------:R-:W-:Y:S01]  /*1d00*/  IMAD.HI.U32 R5, R5, R49, RZ ;  /* 0x0000003105057227 */ /* 0x000fe200078e00ff */
[----:B------:R-:W-:Y:S02]  /*1d10*/  @!P3 IADD3 R45, R45, -R2, RZ ;  /* 0x800000022d2db210 */ /* 0x000fe40007ffe0ff */
[----:B------:R-:W-:Y:S01]  /*1d20*/  ISETP.GE.AND P3, PT, R34, RZ, PT ;  /* 0x000000ff2200720c */ /* 0x000fe20003f66270 */
[----:B------:R-:W-:Y:S02]  /*1d30*/  IMAD.MOV R5, RZ, RZ, -R5 ;  /* 0x000000ffff057224 */ /* 0x000fe400078e0a05 */
[--C-:B------:R-:W-:Y:S02]  /*1d40*/  @!P4 IMAD.IADD R51, R51, 0x1, -R2.reuse ;  /* 0x000000013333c824 */ /* 0x100fe400078e0a02 */
[----:B------:R-:W-:Y:S01]  /*1d50*/  @!P1 IMAD.IADD R31, R31, 0x1, -R2 ;  /* 0x000000011f1f9824 */ /* 0x000fe200078e0a02 */
[C---:B------:R-:W-:Y:S01]  /*1d60*/  ISETP.GT.U32.AND P1, PT, R2.reuse, R41, PT ;  /* 0x000000290200720c */ /* 0x040fe20003f24070 */
[C---:B------:R-:W-:Y:S01]  /*1d70*/  IMAD R49, R2.reuse, R5, R49 ;  /* 0x0000000502317224 */ /* 0x040fe200078e0231 */
[C---:B------:R-:W-:Y:S01]  /*1d80*/  ISETP.GT.U32.AND P4, PT, R2.reuse, R51, PT ;  /* 0x000000330200720c */ /* 0x040fe20003f84070 */
[----:B------:R-:W-:Y:S01]  /*1d90*/  IMAD.MOV R0, RZ, RZ, -R0 ;  /* 0x000000ffff007224 */ /* 0x000fe200078e0a00 */
[----:B------:R-:W-:Y:S01]  /*1da0*/  SHF.R.U32.HI R5, RZ, 0x2, R125 ;  /* 0x00000002ff057819 */ /* 0x000fe2000001167d */
[--C-:B------:R-:W-:Y:S01]  /*1db0*/  @!P2 IMAD.IADD R43, R43, 0x1, -R2.reuse ;  /* 0x000000012b2ba824 */ /* 0x100fe200078e0a02 */
[C---:B------:R-:W-:Y:S01]  /*1dc0*/  ISETP.GT.U32.AND P2, PT, R2.reuse, R49, PT ;  /* 0x000000310200720c */ /* 0x040fe20003f44070 */
[----:B------:R-:W-:Y:S01]  /*1dd0*/  IMAD R47, R2, R0, R47 ;  /* 0x00000000022f7224 */ /* 0x000fe200078e022f */
[----:B------:R-:W-:Y:S01]  /*1de0*/  LOP3.LUT R108, R108, 0x30, R5, 0x78, !PT ;  /* 0x000000306c6c7812 */ /* 0x000fe200078e7805 */
[----:B------:R-:W-:Y:S01]  /*1df0*/  @!P3 IMAD.MOV R39, RZ, RZ, -R39 ;  /* 0x000000ffff27b224 */ /* 0x000fe200078e0a27 */
[----:B------:R-:W0:Y:S01]  /*1e00*/  LDC R5, c[0x0][0x238] ;  /* 0x00008e00ff057b82 */ /* 0x000e220000000800 */
[----:B------:R-:W-:Y:S01]  /*1e10*/  IMAD.SHL.U32 R0, R125, 0x10, RZ ;  /* 0x000000107d007824 */ /* 0x000fe200078e00ff */
[----:B------:R-:W-:Y:S01]  /*1e20*/  ISETP.GT.U32.AND P3, PT, R2, R47, PT ;  /* 0x0000002f0200720c */ /* 0x000fe20003f64070 */
[--C-:B------:R-:W-:Y:S01]  /*1e30*/  @!P1 IMAD.IADD R41, R41, 0x1, -R2.reuse ;  /* 0x0000000129299824 */ /* 0x100fe200078e0a02 */
[----:B------:R-:W-:Y:S01]  /*1e40*/  ISETP.GE.AND P1, PT, R30, RZ, PT ;  /* 0x000000ff1e00720c */ /* 0x000fe20003f26270 */
[--C-:B------:R-:W-:Y:S01]  /*1e50*/  @!P4 IMAD.IADD R51, R51, 0x1, -R2.reuse ;  /* 0x000000013333c824 */ /* 0x100fe200078e0a02 */
[----:B------:R-:W-:Y:S01]  /*1e60*/  ISETP.GE.AND P4, PT, R26, RZ, PT ;  /* 0x000000ff1a00720c */ /* 0x000fe20003f86270 */
[----:B------:R-:W-:Y:S01]  /*1e70*/  IMAD.SHL.U32 R26, R125, 0x40, RZ ;  /* 0x000000407d1a7824 */ /* 0x000fe200078e00ff */
[----:B------:R-:W-:Y:S01]  /*1e80*/  LOP3.LUT R0, R0, 0x100, RZ, 0xc0, !PT ;  /* 0x0000010000007812 */ /* 0x000fe200078ec0ff */
[----:B------:R-:W-:-:S02]  /*1e90*/  @!P2 IMAD.IADD R49, R49, 0x1, -R2 ;  /* 0x000000013131a824 */ /* 0x000fc400078e0a02 */
[----:B------:R-:W-:Y:S01]  /*1ea0*/  @!P0 IMAD.MOV R31, RZ, RZ, -R31 ;  /* 0x000000ffff1f8224 */ /* 0x000fe200078e0a1f */
[----:B------:R-:W-:Y:S01]  /*1eb0*/  LOP3.LUT R26, R26, 0x1c0, RZ, 0xc0, !PT ;  /* 0x000001c01a1a7812 */ /* 0x000fe200078ec0ff */
[----:B------:R-:W-:Y:S01]  /*1ec0*/  @!P6 IMAD.MOV R37, RZ, RZ, -R37 ;  /* 0x000000ffff25e224 */ /* 0x000fe200078e0a25 */
[C---:B------:R-:W-:Y:S01]  /*1ed0*/  ISETP.GT.U32.AND P2, PT, R2.reuse, R49, PT ;  /* 0x000000310200720c */ /* 0x040fe20003f44070 */
[----:B------:R-:W-:Y:S01]  /*1ee0*/  @!P5 IMAD.MOV R51, RZ, RZ, -R51 ;  /* 0x000000ffff33d224 */ /* 0x000fe200078e0a33 */
[----:B------:R-:W-:Y:S01]  /*1ef0*/  @!P3 IADD3 R47, R47, -R2, RZ ;  /* 0x800000022f2fb210 */ /* 0x000fe20007ffe0ff */
[----:B------:R-:W-:Y:S01]  /*1f00*/  @!P1 IMAD.MOV R35, RZ, RZ, -R35 ;  /* 0x000000ffff239224 */ /* 0x000fe200078e0a23 */
[----:B------:R-:W-:Y:S01]  /*1f10*/  ISETP.GT.U32.AND P0, PT, R2, R41, PT ;  /* 0x000000290200720c */ /* 0x000fe20003f04070 */
[----:B------:R-:W-:Y:S01]  /*1f20*/  VIADD R26, R26, UR4 ;  /* 0x000000041a1a7c36 */ /* 0x000fe20008000000 */
[C---:B------:R-:W-:Y:S02]  /*1f30*/  ISETP.GT.U32.AND P3, PT, R2.reuse, R47, PT ;  /* 0x0000002f0200720c */ /* 0x040fe40003f64070 */
[----:B------:R-:W-:Y:S01]  /*1f40*/  ISETP.GT.U32.AND P1, PT, R2, R45, PT ;  /* 0x0000002d0200720c */ /* 0x000fe20003f24070 */
[----:B------:R-:W-:Y:S01]  /*1f50*/  IMAD R26, R44, 0x10, R26 ;  /* 0x000000102c1a7824 */ /* 0x000fe200078e021a */
[----:B------:R-:W-:Y:S01]  /*1f60*/  IADD3 R113, R53, UR4, R0 ;  /* 0x0000000435717c10 */ /* 0x000fe2000fffe000 */
[----:B0-----:R-:W-:Y:S01]  /*1f70*/  IMAD R118, R123, R5, RZ ;  /* 0x000000057b767224 */ /* 0x001fe200078e02ff */
[----:B------:R-:W-:Y:S01]  /*1f80*/  ISETP.GE.AND P6, PT, R38, RZ, PT ;  /* 0x000000ff2600720c */ /* 0x000fe20003fc6270 */
[----:B------:R-:W-:Y:S01]  /*1f90*/  @!P2 IMAD.IADD R49, R49, 0x1, -R2 ;  /* 0x000000013131a824 */ /* 0x000fe200078e0a02 */
[----:B------:R-:W-:Y:S01]  /*1fa0*/  ISETP.NE.AND P2, PT, R23, RZ, PT ;  /* 0x000000ff1700720c */ /* 0x000fe20003f45270 */
[----:B------:R-:W-:Y:S01]  /*1fb0*/  IMAD.IADD R0, R55, 0x1, R26 ;  /* 0x0000000137007824 */ /* 0x000fe200078e021a */
[----:B------:R-:W-:Y:S01]  /*1fc0*/  LOP3.LUT R23, RZ, R23, RZ, 0x33, !PT ;  /* 0x00000017ff177212 */ /* 0x000fe200078e33ff */
[----:B------:R-:W0:Y:S01]  /*1fd0*/  LDC R26, c[0x0][0x240] ;  /* 0x00009000ff1a7b82 */ /* 0x000e220000000800 */
[--C-:B------:R-:W-:Y:S01]  /*1fe0*/  @!P0 IMAD.IADD R41, R41, 0x1, -R2.reuse ;  /* 0x0000000129298824 */ /* 0x100fe200078e0a02 */
[----:B------:R-:W-:Y:S01]  /*1ff0*/  ISETP.GE.AND P0, PT, R40, RZ, PT ;  /* 0x000000ff2800720c */ /* 0x000fe20003f06270 */
[--C-:B------:R-:W-:Y:S01]  /*2000*/  @!P3 IMAD.IADD R47, R47, 0x1, -R2.reuse ;  /* 0x000000012f2fb824 */ /* 0x100fe200078e0a02 */
[----:B------:R-:W-:Y:S01]  /*2010*/  ISETP.GE.AND P3, PT, R24, RZ, PT ;  /* 0x000000ff1800720c */ /* 0x000fe20003f66270 */
[----:B------:R-:W-:Y:S01]  /*2020*/  @!P1 IMAD.IADD R45, R45, 0x1, -R2 ;  /* 0x000000012d2d9824 */ /* 0x000fe200078e0a02 */
[C---:B------:R-:W-:Y:S01]  /*2030*/  SEL R24, R23.reuse, R3, !P2 ;  /* 0x0000000317187207 */ /* 0x040fe20005000000 */
[----:B------:R-:W-:Y:S01]  /*2040*/  @!P4 IMAD.MOV R47, RZ, RZ, -R47 ;  /* 0x000000ffff2fc224 */ /* 0x000fe200078e0a2f */
[----:B------:R-:W1:Y:S01]  /*2050*/  LDC.64 R2, c[0x0][0x218] ;  /* 0x00008600ff027b82 */ /* 0x000e620000000a00 */
[----:B------:R-:W-:Y:S01]  /*2060*/  ISETP.GE.AND P1, PT, R42, RZ, PT ;  /* 0x000000ff2a00720c */ /* 0x000fe20003f26270 */
[----:B------:R-:W-:Y:S01]  /*2070*/  @!P6 IMAD.MOV R41, RZ, RZ, -R41 ;  /* 0x000000ffff29e224 */ /* 0x000fe200078e0a29 */
[C---:B------:R-:W-:Y:S01]  /*2080*/  SEL R6, R23.reuse, R6, !P2 ;  /* 0x0000000617067207 */ /* 0x040fe20005000000 */
[----:B------:R-:W-:Y:S01]  /*2090*/  IMAD R116, R124, R5, RZ ;  /* 0x000000057c747224 */ /* 0x000fe200078e02ff */
[----:B------:R-:W-:-:S02]  /*20a0*/  SEL R9, R23, R9, !P2 ;  /* 0x0000000917097207 */ /* 0x000fc40005000000 */
[----:B------:R-:W-:Y:S01]  /*20b0*/  @!P0 IMAD.MOV R43, RZ, RZ, -R43 ;  /* 0x000000ffff2b8224 */ /* 0x000fe200078e0a2b */
[C---:B------:R-:W-:Y:S01]  /*20c0*/  SEL R7, R23.reuse, R7, !P2 ;  /* 0x0000000717077207 */ /* 0x040fe20005000000 */
[----:B------:R-:W-:Y:S01]  /*20d0*/  @!P3 IMAD.MOV R49, RZ, RZ, -R49 ;  /* 0x000000ffff31b224 */ /* 0x000fe200078e0a31 */
[C---:B------:R-:W-:Y:S02]  /*20e0*/  SEL R8, R23.reuse, R8, !P2 ;  /* 0x0000000817087207 */ /* 0x040fe40005000000 */
[C---:B------:R-:W-:Y:S02]  /*20f0*/  SEL R10, R23.reuse, R10, !P2 ;  /* 0x0000000a170a7207 */ /* 0x040fe40005000000 */
[----:B------:R-:W-:Y:S01]  /*2100*/  @!P1 IMAD.MOV R45, RZ, RZ, -R45 ;  /* 0x000000ffff2d9224 */ /* 0x000fe200078e0a2d */
[C---:B------:R-:W-:Y:S01]  /*2110*/  SEL R11, R23.reuse, R11, !P2 ;  /* 0x0000000b170b7207 */ /* 0x040fe20005000000 */
[----:B0-----:R-:W-:Y:S01]  /*2120*/  IMAD R6, R6, R26, RZ ;  /* 0x0000001a06067224 */ /* 0x001fe200078e02ff */
[C---:B------:R-:W-:Y:S01]  /*2130*/  SEL R12, R23.reuse, R12, !P2 ;  /* 0x0000000c170c7207 */ /* 0x040fe20005000000 */
[-C--:B------:R-:W-:Y:S01]  /*2140*/  IMAD R24, R24, R26.reuse, RZ ;  /* 0x0000001a18187224 */ /* 0x080fe200078e02ff */
[----:B------:R-:W-:Y:S01]  /*2150*/  SEL R13, R23, R13, !P2 ;  /* 0x0000000d170d7207 */ /* 0x000fe20005000000 */
[----:B------:R-:W-:Y:S01]  /*2160*/  IMAD R9, R9, R26, RZ ;  /* 0x0000001a09097224 */ /* 0x000fe200078e02ff */
[----:B------:R-:W-:Y:S01]  /*2170*/  SEL R14, R23, R14, !P2 ;  /* 0x0000000e170e7207 */ /* 0x000fe20005000000 */
[-C--:B------:R-:W-:Y:S01]  /*2180*/  IMAD R7, R7, R26.reuse, RZ ;  /* 0x0000001a07077224 */ /* 0x080fe200078e02ff */
[C---:B------:R-:W-:Y:S01]  /*2190*/  SEL R15, R23.reuse, R15, !P2 ;  /* 0x0000000f170f7207 */ /* 0x040fe20005000000 */
[----:B------:R-:W-:Y:S01]  /*21a0*/  IMAD R8, R8, R26, RZ ;  /* 0x0000001a08087224 */ /* 0x000fe200078e02ff */
[C---:B------:R-:W-:Y:S01]  /*21b0*/  SEL R16, R23.reuse, R16, !P2 ;  /* 0x0000001017107207 */ /* 0x040fe20005000000 */
[----:B------:R-:W-:Y:S01]  /*21c0*/  IMAD R10, R10, R26, RZ ;  /* 0x0000001a0a0a7224 */ /* 0x000fe200078e02ff */
[----:B------:R-:W-:Y:S01]  /*21d0*/  SEL R18, R23, R18, !P2 ;  /* 0x0000001217127207 */ /* 0x000fe20005000000 */
[-C--:B------:R-:W-:Y:S01]  /*21e0*/  IMAD R11, R11, R26.reuse, RZ ;  /* 0x0000001a0b0b7224 */ /* 0x080fe200078e02ff */
[C---:B------:R-:W-:Y:S01]  /*21f0*/  SEL R17, R23.reuse, R17, !P2 ;  /* 0x0000001117117207 */ /* 0x040fe20005000000 */
[-C--:B------:R-:W-:Y:S01]  /*2200*/  IMAD R14, R14, R26.reuse, RZ ;  /* 0x0000001a0e0e7224 */ /* 0x080fe200078e02ff */
[C---:B------:R-:W-:Y:S01]  /*2210*/  SEL R19, R23.reuse, R19, !P2 ;  /* 0x0000001317137207 */ /* 0x040fe20005000000 */
[----:B------:R-:W-:Y:S01]  /*2220*/  IMAD R12, R12, R26, RZ ;  /* 0x0000001a0c0c7224 */ /* 0x000fe200078e02ff */
[----:B------:R-:W-:Y:S01]  /*2230*/  SEL R20, R23, R20, !P2 ;  /* 0x0000001417147207 */ /* 0x000fe20005000000 */
[-C--:B------:R-:W-:Y:S01]  /*2240*/  IMAD R13, R13, R26.reuse, RZ ;  /* 0x0000001a0d0d7224 */ /* 0x080fe200078e02ff */
[----:B------:R-:W-:Y:S01]  /*2250*/  SEL R21, R23, R21, !P2 ;  /* 0x0000001517157207 */ /* 0x000fe20005000000 */
[----:B------:R-:W-:Y:S01]  /*2260*/  IMAD R15, R15, R26, RZ ;  /* 0x0000001a0f0f7224 */ /* 0x000fe200078e02ff */
[C---:B------:R-:W-:Y:S01]  /*2270*/  SEL R22, R23.reuse, R22, !P2 ;  /* 0x0000001617167207 */ /* 0x040fe20005000000 */
[-C--:B------:R-:W-:Y:S01]  /*2280*/  IMAD R16, R16, R26.reuse, RZ ;  /* 0x0000001a10107224 */ /* 0x080fe200078e02ff */
[----:B------:R-:W-:Y:S01]  /*2290*/  SEL R25, R23, R25, !P2 ;  /* 0x0000001917197207 */ /* 0x000fe20005000000 */
[-C--:B------:R-:W-:Y:S01]  /*22a0*/  IMAD R19, R19, R26.reuse, RZ ;  /* 0x0000001a13137224 */ /* 0x080fe200078e02ff */
        /* <DEDUP_REMOVED lines=25> */
[----:B------:R-:W-:Y:S01]  /*2440*/  IMAD R39, R39, R26, RZ ;  /* 0x0000001a27277224 */ /* 0x000fe200078e02ff */
[----:B-1----:R-:W-:Y:S01]  /*2450*/  LEA R107, P2, R6, R2, 0x1 ;  /* 0x00000002066b7211 */ /* 0x002fe200078408ff */
[----:B------:R-:W-:Y:S01]  /*2460*/  IMAD R41, R41, R26, RZ ;  /* 0x0000001a29297224 */ /* 0x000fe200078e02ff */
[----:B------:R-:W-:Y:S01]  /*2470*/  LEA R105, P4, R24, R2, 0x1 ;  /* 0x0000000218697211 */ /* 0x000fe200078808ff */
[----:B------:R-:W-:Y:S01]  /*2480*/  IMAD R43, R43, R26, RZ ;  /* 0x0000001a2b2b7224 */ /* 0x000fe200078e02ff */
[----:B------:R-:W-:Y:S01]  /*2490*/  LEA R99, P5, R9, R2, 0x1 ;  /* 0x0000000209637211 */ /* 0x000fe200078a08ff */
[-C--:B------:R-:W-:Y:S01]  /*24a0*/  IMAD R45, R45, R26.reuse, RZ ;  /* 0x0000001a2d2d7224 */ /* 0x080fe200078e02ff */
[-C--:B------:R-:W-:Y:S01]  /*24b0*/  LEA.HI.X.SX32 R106, R6, R3.reuse, 0x1, P2 ;  /* 0x00000003066a7211 */ /* 0x080fe200010f0eff */
[-C--:B------:R-:W-:Y:S01]  /*24c0*/  IMAD R47, R47, R26.reuse, RZ ;  /* 0x0000001a2f2f7224 */ /* 0x080fe200078e02ff */
[----:B------:R-:W-:Y:S01]  /*24d0*/  LEA.HI.X.SX32 R104, R24, R3, 0x1, P4 ;  /* 0x0000000318687211 */ /* 0x000fe200020f0eff */
[----:B------:R-:W-:Y:S01]  /*24e0*/  IMAD R49, R49, R26, RZ ;  /* 0x0000001a31317224 */ /* 0x000fe200078e02ff */
[----:B------:R-:W-:Y:S01]  /*24f0*/  LEA R103, P3, R7, R2, 0x1 ;  /* 0x0000000207677211 */ /* 0x000fe200078608ff */
[----:B------:R-:W-:Y:S01]  /*2500*/  IMAD R46, R23, R26, RZ ;  /* 0x0000001a172e7224 */ /* 0x000fe200078e02ff */
[----:B------:R-:W-:-:S02]  /*2510*/  LEA R101, P6, R8, R2, 0x1 ;  /* 0x0000000208657211 */ /* 0x000fc400078c08ff */
[-C--:B------:R-:W-:Y:S02]  /*2520*/  LEA R97, P2, R10, R2.reuse, 0x1 ;  /* 0x000000020a617211 */ /* 0x080fe400078408ff */
[-C--:B------:R-:W-:Y:S02]  /*2530*/  LEA R95, P4, R11, R2.reuse, 0x1 ;  /* 0x000000020b5f7211 */ /* 0x080fe400078808ff */
[-C--:B------:R-:W-:Y:S02]  /*2540*/  LEA.HI.X.SX32 R98, R9, R3.reuse, 0x1, P5 ;  /* 0x0000000309627211 */ /* 0x080fe400028f0eff */
[-C--:B------:R-:W-:Y:S02]  /*2550*/  LEA.HI.X.SX32 R102, R7, R3.reuse, 0x1, P3 ;  /* 0x0000000307667211 */ /* 0x080fe400018f0eff */
[----:B------:R-:W-:Y:S02]  /*2560*/  LEA.HI.X.SX32 R100, R8, R3, 0x1, P6 ;  /* 0x0000000308647211 */ /* 0x000fe400030f0eff */
[----:B------:R-:W-:-:S02]  /*2570*/  LEA R89, P5, R14, R2, 0x1 ;  /* 0x000000020e597211 */ /* 0x000fc400078a08ff */
[-C--:B------:R-:W-:Y:S02]  /*2580*/  LEA.HI.X.SX32 R96, R10, R3.reuse, 0x1, P2 ;  /* 0x000000030a607211 */ /* 0x080fe400010f0eff */
[----:B------:R-:W-:Y:S02]  /*2590*/  LEA.HI.X.SX32 R94, R11, R3, 0x1, P4 ;  /* 0x000000030b5e7211 */ /* 0x000fe400020f0eff */
[-C--:B------:R-:W-:Y:S02]  /*25a0*/  LEA R93, P3, R12, R2.reuse, 0x1 ;  /* 0x000000020c5d7211 */ /* 0x080fe400078608ff */
[-C--:B------:R-:W-:Y:S02]  /*25b0*/  LEA R91, P6, R13, R2.reuse, 0x1 ;  /* 0x000000020d5b7211 */ /* 0x080fe400078c08ff */
[-C--:B------:R-:W-:Y:S02]  /*25c0*/  LEA R87, P2, R15, R2.reuse, 0x1 ;  /* 0x000000020f577211 */ /* 0x080fe400078408ff */
[----:B------:R-:W-:-:S02]  /*25d0*/  LEA R85, P4, R16, R2, 0x1 ;  /* 0x0000000210557211 */ /* 0x000fc400078808ff */
[-C--:B------:R-:W-:Y:S02]  /*25e0*/  LEA.HI.X.SX32 R88, R14, R3.reuse, 0x1, P5 ;  /* 0x000000030e587211 */ /* 0x080fe400028f0eff */
[-C--:B------:R-:W-:Y:S02]  /*25f0*/  LEA.HI.X.SX32 R92, R12, R3.reuse, 0x1, P3 ;  /* 0x000000030c5c7211 */ /* 0x080fe400018f0eff */
[-C--:B------:R-:W-:Y:S02]  /*2600*/  LEA.HI.X.SX32 R90, R13, R3.reuse, 0x1, P6 ;  /* 0x000000030d5a7211 */ /* 0x080fe400030f0eff */
[----:B------:R-:W-:Y:S02]  /*2610*/  LEA R79, P5, R19, R2, 0x1 ;  /* 0x00000002134f7211 */ /* 0x000fe400078a08ff */
[-C--:B------:R-:W-:Y:S02]  /*2620*/  LEA.HI.X.SX32 R86, R15, R3.reuse, 0x1, P2 ;  /* 0x000000030f567211 */ /* 0x080fe400010f0eff */
[----:B------:R-:W-:-:S02]  /*2630*/  LEA.HI.X.SX32 R84, R16, R3, 0x1, P4 ;  /* 0x0000000310547211 */ /* 0x000fc400020f0eff */
[-C--:B------:R-:W-:Y:S02]  /*2640*/  LEA R83, P3, R18, R2.reuse, 0x1 ;  /* 0x0000000212537211 */ /* 0x080fe400078608ff */
[-C--:B------:R-:W-:Y:S02]  /*2650*/  LEA R81, P6, R17, R2.reuse, 0x1 ;  /* 0x0000000211517211 */ /* 0x080fe400078c08ff */
[-C--:B------:R-:W-:Y:S02]  /*2660*/  LEA R77, P2, R20, R2.reuse, 0x1 ;  /* 0x00000002144d7211 */ /* 0x080fe400078408ff */
[----:B------:R-:W-:Y:S02]  /*2670*/  LEA R37, P4, R21, R2, 0x1 ;  /* 0x0000000215257211 */ /* 0x000fe400078808ff */
[-C--:B------:R-:W-:Y:S02]  /*2680*/  LEA.HI.X.SX32 R78, R19, R3.reuse, 0x1, P5 ;  /* 0x00000003134e7211 */ /* 0x080fe400028f0eff */
[----:B------:R-:W-:-:S02]  /*2690*/  LEA.HI.X.SX32 R82, R18, R3, 0x1, P3 ;  /* 0x0000000312527211 */ /* 0x000fc400018f0eff */
[-C--:B------:R-:W-:Y:S02]  /*26a0*/  LEA.HI.X.SX32 R80, R17, R3.reuse, 0x1, P6 ;  /* 0x0000000311507211 */ /* 0x080fe400030f0eff */
[-C--:B------:R-:W-:Y:S02]  /*26b0*/  LEA R30, P5, R27, R2.reuse, 0x1 ;  /* 0x000000021b1e7211 */ /* 0x080fe400078a08ff */
[-C--:B------:R-:W-:Y:S02]  /*26c0*/  LEA.HI.X.SX32 R76, R20, R3.reuse, 0x1, P2 ;  /* 0x00000003144c7211 */ /* 0x080fe400010f0eff */
[----:B------:R-:W-:Y:S02]  /*26d0*/  LEA.HI.X.SX32 R36, R21, R3, 0x1, P4 ;  /* 0x0000000315247211 */ /* 0x000fe400020f0eff */
[-C--:B------:R-:W-:Y:S02]  /*26e0*/  LEA R35, P3, R22, R2.reuse, 0x1 ;  /* 0x0000000216237211 */ /* 0x080fe400078608ff */
[----:B------:R-:W-:-:S02]  /*26f0*/  LEA R32, P6, R25, R2, 0x1 ;  /* 0x0000000219207211 */ /* 0x000fc400078c08ff */
[-C--:B------:R-:W-:Y:S02]  /*2700*/  LEA R28, P2, R29, R2.reuse, 0x1 ;  /* 0x000000021d1c7211 */ /* 0x080fe400078408ff */
[----:B------:R-:W-:Y:S02]  /*2710*/  LEA R26, P4, R38, R2, 0x1 ;  /* 0x00000002261a7211 */ /* 0x000fe400078808ff */
[-C--:B------:R-:W-:Y:S02]  /*2720*/  LEA.HI.X.SX32 R31, R27, R3.reuse, 0x1, P5 ;  /* 0x000000031b1f7211 */ /* 0x080fe400028f0eff */
[-C--:B------:R-:W-:Y:S02]  /*2730*/  LEA.HI.X.SX32 R34, R22, R3.reuse, 0x1, P3 ;  /* 0x0000000316227211 */ /* 0x080fe400018f0eff */
[-C--:B------:R-:W-:Y:S02]  /*2740*/  LEA.HI.X.SX32 R33, R25, R3.reuse, 0x1, P6 ;  /* 0x0000000319217211 */ /* 0x080fe400030f0eff */
[----:B------:R-:W-:-:S02]  /*2750*/  LEA.HI.X.SX32 R29, R29, R3, 0x1, P2 ;  /* 0x000000031d1d7211 */ /* 0x000fc400010f0eff */
[----:B------:R-:W-:Y:S02]  /*2760*/  LEA.HI.X.SX32 R27, R38, R3, 0x1, P4 ;  /* 0x00000003261b7211 */ /* 0x000fe400020f0eff */
[-C--:B------:R-:W-:Y:S02]  /*2770*/  LEA R24, P3, R40, R2.reuse, 0x1 ;  /* 0x0000000228187211 */ /* 0x080fe400078608ff */
[-C--:B------:R-:W-:Y:S02]  /*2780*/  LEA R22, P6, R42, R2.reuse, 0x1 ;  /* 0x000000022a167211 */ /* 0x080fe400078c08ff */
[-C--:B------:R-:W-:Y:S02]  /*2790*/  LEA R20, P5, R44, R2.reuse, 0x1 ;  /* 0x000000022c147211 */ /* 0x080fe400078a08ff */
[-C--:B------:R-:W-:Y:S02]  /*27a0*/  LEA R18, P2, R39, R2.reuse, 0x1 ;  /* 0x0000000227127211 */ /* 0x080fe400078408ff */
[----:B------:R-:W-:-:S02]  /*27b0*/  LEA R16, P4, R41, R2, 0x1 ;  /* 0x0000000229107211 */ /* 0x000fc400078808ff */
[-C--:B------:R-:W-:Y:S02]  /*27c0*/  LEA.HI.X.SX32 R25, R40, R3.reuse, 0x1, P3 ;  /* 0x0000000328197211 */ /* 0x080fe400018f0eff */
[-C--:B------:R-:W-:Y:S02]  /*27d0*/  LEA.HI.X.SX32 R23, R42, R3.reuse, 0x1, P6 ;  /* 0x000000032a177211 */ /* 0x080fe400030f0eff */
[-C--:B------:R-:W-:Y:S02]  /*27e0*/  LEA.HI.X.SX32 R21, R44, R3.reuse, 0x1, P5 ;  /* 0x000000032c157211 */ /* 0x080fe400028f0eff */
[-C--:B------:R-:W-:Y:S02]  /*27f0*/  LEA.HI.X.SX32 R19, R39, R3.reuse, 0x1, P2 ;  /* 0x0000000327137211 */ /* 0x080fe400010f0eff */
[----:B------:R-:W-:Y:S02]  /*2800*/  LEA.HI.X.SX32 R17, R41, R3, 0x1, P4 ;  /* 0x0000000329117211 */ /* 0x000fe400020f0eff */
[----:B------:R-:W-:-:S02]  /*2810*/  LEA R14, P3, R43, R2, 0x1 ;  /* 0x000000022b0e7211 */ /* 0x000fc400078608ff */
[-C--:B------:R-:W-:Y:S02]  /*2820*/  LEA R12, P6, R45, R2.reuse, 0x1 ;  /* 0x000000022d0c7211 */ /* 0x080fe400078c08ff */
[-C--:B------:R-:W-:Y:S02]  /*2830*/  LEA R10, P5, R47, R2.reuse, 0x1 ;  /* 0x000000022f0a7211 */ /* 0x080fe400078a08ff */
[-C--:B------:R-:W-:Y:S02]  /*2840*/  LEA R8, P2, R49, R2.reuse, 0x1 ;  /* 0x0000000231087211 */ /* 0x080fe400078408ff */
[----:B------:R-:W-:Y:S02]  /*2850*/  LEA R40, P4, R46, R2, 0x1 ;  /* 0x000000022e287211 */ /* 0x000fe400078808ff */
[----:B------:R-:W-:Y:S02]  /*2860*/  SHF.R.S32.HI R2, RZ, 0x6, R125 ;  /* 0x00000006ff027819 */ /* 0x000fe4000001147d */
[----:B------:R-:W-:-:S02]  /*2870*/  LEA R117, P1, R116, UR8, 0x1 ;  /* 0x0000000874757c11 */ /* 0x000fc4000f8208ff */
[----:B------:R-:W-:Y:S02]  /*2880*/  SGXT R2, R2, 0x1 ;  /* 0x000000010202781a */ /* 0x000fe40000000200 */
[----:B------:R-:W-:Y:S01]  /*2890*/  LEA R119, P0, R118, UR8, 0x1 ;  /* 0x0000000876777c11 */ /* 0x000fe2000f8008ff */
[----:B------:R-:W-:Y:S01]  /*28a0*/  ULDC UR8, c[0x0][0x234] ;  /* 0x00008d0000087ab9 */ /* 0x000fe20000000800 */
[-C--:B------:R-:W-:Y:S02]  /*28b0*/  LEA.HI.X.SX32 R15, R43, R3.reuse, 0x1, P3 ;  /* 0x000000032b0f7211 */ /* 0x080fe400018f0eff */
[-C--:B------:R-:W-:Y:S02]  /*28c0*/  LEA.HI.X.SX32 R13, R45, R3.reuse, 0x1, P6 ;  /* 0x000000032d0d7211 */ /* 0x080fe400030f0eff */
[----:B------:R-:W-:Y:S02]  /*28d0*/  CS2R R44, SRZ ;  /* 0x00000000002c7805 */ /* 0x000fe4000001ff00 */
[----:B------:R-:W-:-:S02]  /*28e0*/  LEA.HI.X.SX32 R11, R47, R3, 0x1, P5 ;  /* 0x000000032f0b7211 */ /* 0x000fc400028f0eff */
[-C--:B------:R-:W-:Y:S02]  /*28f0*/  LEA.HI.X.SX32 R9, R49, R3.reuse, 0x1, P2 ;  /* 0x0000000331097211 */ /* 0x080fe400010f0eff */
[----:B------:R-:W-:Y:S02]  /*2900*/  LEA.HI.X.SX32 R41, R46, R3, 0x1, P4 ;  /* 0x000000032e297211 */ /* 0x000fe400020f0eff */
[----:B------:R-:W-:Y:S02]  /*2910*/  CS2R R46, SRZ ;  /* 0x00000000002e7805 */ /* 0x000fe4000001ff00 */
[----:B------:R-:W-:Y:S01]  /*2920*/  LOP3.LUT R3, R2, 0x90, RZ, 0xc0, !PT ;  /* 0x0000009002037812 */ /* 0x000fe200078ec0ff */
[----:B------:R-:W-:Y:S01]  /*2930*/  IMAD R2, R4, UR8, RZ ;  /* 0x0000000804027c24 */ /* 0x000fe2000f8e02ff */
[----:B------:R-:W-:Y:S02]  /*2940*/  LEA.HI.X.SX32 R116, R116, UR9, 0x1, P1 ;  /* 0x0000000974747c11 */ /* 0x000fe400088f0eff */
[----:B------:R-:W-:Y:S01]  /*2950*/  LOP3.LUT R114, R3, 0x17e, R120, 0x78, !PT ;  /* 0x0000017e03727812 */ /* 0x000fe200078e7878 */
[----:B------:R-:W-:Y:S01]  /*2960*/  IMAD.WIDE R2, R2, 0x2, RZ ;  /* 0x0000000202027825 */ /* 0x000fe200078e02ff */
[----:B------:R-:W-:-:S07]  /*2970*/  LEA.HI.X.SX32 R118, R118, UR9, 0x1, P0 ;  /* 0x0000000976767c11 */ /* 0x000fce00080f0eff */
.L_x_2:
[----:B------:R-:W-:Y:S02]  /*2980*/  ISETP.GE.AND P0, PT, R123, UR5, PT ;  /* 0x000000057b007c0c */ /* 0x000fe4000bf06270 */
[----:B------:R-:W-:Y:S02]  /*2990*/  IADD3 R6, P1, R2, R119, RZ ;  /* 0x0000007702067210 */ /* 0x000fe40007f3e0ff */
[----:B------:R-:W-:Y:S02]  /*29a0*/  PRMT R39, RZ, 0x7610, R39 ;  /* 0x00007610ff277816 */ /* 0x000fe40000000027 */
[----:B------:R-:W-:Y:S01]  /*29b0*/  ISETP.GE.AND P2, PT, R124, UR5, PT ;  /* 0x000000057c007c0c */ /* 0x000fe2000bf46270 */
[----:B------:R-:W-:Y:S01]  /*29c0*/  IMAD.X R7, R3, 0x1, R118, P1 ;  /* 0x0000000103077824 */ /* 0x000fe200008e0676 */
[----:B------:R-:W-:-:S05]  /*29d0*/  IADD3 R4, P1, R2, R117, RZ ;  /* 0x0000007502047210 */ /* 0x000fca0007f3e0ff */
[----:B------:R-:W2:Y:S01]  /*29e0*/  @!P0 LDG.E.U16 R39, desc[UR6][R6.64] ;  /* 0x0000000606278981 */ /* 0x000ea2000c1e1500 */
[----:B------:R-:W-:Y:S01]  /*29f0*/  PRMT R38, RZ, 0x7610, R38 ;  /* 0x00007610ff267816 */ /* 0x000fe20000000026 */
[----:B------:R-:W-:-:S05]  /*2a00*/  IMAD.X R5, R3, 0x1, R116, P1 ;  /* 0x0000000103057824 */ /* 0x000fca00008e0674 */
[----:B------:R0:W3:Y:S01]  /*2a10*/  @!P2 LDG.E.U16 R38, desc[UR6][R4.64] ;  /* 0x000000060426a981 */ /* 0x0000e2000c1e1500 */
[----:B------:R-:W-:Y:S02]  /*2a20*/  ISETP.GE.AND P0, PT, R109, UR5, PT ;  /* 0x000000056d007c0c */ /* 0x000fe4000bf06270 */
[----:B------:R-:W-:Y:S01]  /*2a30*/  PRMT R52, RZ, 0x7610, R52 ;  /* 0x00007610ff347816 */ /* 0x000fe20000000034 */
[----:B------:R-:W-:Y:S01]  /*2a40*/  BAR.SYNC.DEFER_BLOCKING 0x0 ;  /* 0x0000000000007b1d */ /* 0x000fe20000010000 */
[----:B0-----:R-:W-:Y:S02]  /*2a50*/  IMAD.MOV.U32 R4, RZ, RZ, R40 ;  /* 0x000000ffff047224 */ /* 0x001fe400078e0028 */
[----:B------:R-:W-:Y:S02]  /*2a60*/  IMAD.MOV.U32 R5, RZ, RZ, R41 ;  /* 0x000000ffff057224 */ /* 0x000fe400078e0029 */
[----:B------:R-:W-:Y:S01]  /*2a70*/  IMAD.WIDE R6, R111, 0x2, R4 ;  /* 0x000000026f067825 */ /* 0x000fe200078e0204 */
[----:B------:R-:W-:-:S04]  /*2a80*/  PRMT R58, RZ, 0x7610, R58 ;  /* 0x00007610ff3a7816 */ /* 0x000fc8000000003a */
[----:B------:R0:W4:Y:S02]  /*2a90*/  @!P0 LDG.E.U16 R52, desc[UR6][R6.64] ;  /* 0x0000000606348981 */ /* 0x000124000c1e1500 */
[----:B0-----:R-:W-:Y:S02]  /*2aa0*/  IMAD.MOV.U32 R6, RZ, RZ, R8 ;  /* 0x000000ffff067224 */ /* 0x001fe400078e0008 */
[----:B------:R-:W-:Y:S02]  /*2ab0*/  IMAD.MOV.U32 R7, RZ, RZ, R9 ;  /* 0x000000ffff077224 */ /* 0x000fe400078e0009 */
[----:B------:R-:W-:Y:S01]  /*2ac0*/  IMAD.WIDE R8, R111, 0x2, R6 ;  /* 0x000000026f087825 */ /* 0x000fe200078e0206 */
[----:B------:R-:W-:-:S04]  /*2ad0*/  PRMT R57, RZ, 0x7610, R57 ;  /* 0x00007610ff397816 */ /* 0x000fc80000000039 */
[----:B------:R0:W5:Y:S02]  /*2ae0*/  @!P0 LDG.E.U16 R58, desc[UR6][R8.64] ;  /* 0x00000006083a8981 */ /* 0x000164000c1e1500 */
        /* <DEDUP_REMOVED lines=17> */
[----:B------:R-:W-:-:S05]  /*2c00*/  IMAD.WIDE R16, R111, 0x2, R14 ;  /* 0x000000026f107825 */ /* 0x000fca00078e020e */
[----:B------:R0:W5:Y:S01]  /*2c10*/  @!P0 LDG.E.U16 R54, desc[UR6][R16.64] ;  /* 0x0000000610368981 */ /* 0x000162000c1e1500 */
[----:B------:R-:W-:Y:S02]  /*2c20*/  PRMT R51, RZ, 0x7610, R51 ;  /* 0x00007610ff337816 */ /* 0x000fe40000000033 */
[----:B0-----:R-:W-:Y:S01]  /*2c30*/  MOV R16, R18 ;  /* 0x0000001200107202 */ /* 0x001fe20000000f00 */
[----:B------:R-:W-:-:S04]  /*2c40*/  IMAD.MOV.U32 R17, RZ, RZ, R19 ;  /* 0x000000ffff117224 */ /* 0x000fc800078e0013 */
        /* <DEDUP_REMOVED lines=35> */
[C---:B------:R-:W-:Y:S01]  /*2e80*/  IMAD.WIDE R32, R111.reuse, 0x2, R30 ;  /* 0x000000026f207825 */ /* 0x040fe200078e021e */
[----:B--2---:R0:W-:Y:S04]  /*2e90*/  STS.U16 [R114+UR4+0x4000], R39 ;  /* 0x0040002772007988 */ /* 0x0041e80008000404 */
[----:B------:R1:W2:Y:S01]  /*2ea0*/  @!P0 LDG.E.U16 R40, desc[UR6][R32.64] ;  /* 0x0000000620288981 */ /* 0x0002a2000c1e1500 */
[----:B0-----:R-:W-:Y:S01]  /*2eb0*/  PRMT R39, RZ, 0x7610, R39 ;  /* 0x00007610ff277816 */ /* 0x001fe20000000027 */
[----:B-1----:R-:W-:Y:S02]  /*2ec0*/  IMAD.MOV.U32 R32, RZ, RZ, R35 ;  /* 0x000000ffff207224 */ /* 0x002fe400078e0023 */
[----:B------:R-:W-:Y:S02]  /*2ed0*/  IMAD.MOV.U32 R33, RZ, RZ, R34 ;  /* 0x000000ffff217224 */ /* 0x000fe400078e0022 */
[----:B------:R-:W-:Y:S01]  /*2ee0*/  IMAD.WIDE R34, R111, 0x2, R32 ;  /* 0x000000026f227825 */ /* 0x000fe200078e0220 */
[----:B---3--:R0:W-:Y:S04]  /*2ef0*/  STS.U16 [R114+UR4+0x4200], R38 ;  /* 0x0042002672007988 */ /* 0x0081e80008000404 */
[----:B------:R1:W3:Y:S01]  /*2f00*/  @!P0 LDG.E.U16 R39, desc[UR6][R34.64] ;  /* 0x0000000622278981 */ /* 0x0002e2000c1e1500 */
[----:B0-----:R-:W-:Y:S01]  /*2f10*/  PRMT R38, RZ, 0x7610, R38 ;  /* 0x00007610ff267816 */ /* 0x001fe20000000026 */
[----:B-1----:R-:W-:-:S02]  /*2f20*/  IMAD.MOV.U32 R34, RZ, RZ, R37 ;  /* 0x000000ffff227224 */ /* 0x002fc400078e0025 */
[----:B------:R-:W-:Y:S02]  /*2f30*/  IMAD.MOV.U32 R35, RZ, RZ, R36 ;  /* 0x000000ffff237224 */ /* 0x000fe400078e0024 */
[----:B------:R-:W-:-:S05]  /*2f40*/  IMAD.WIDE R36, R111, 0x2, R34 ;  /* 0x000000026f247825 */ /* 0x000fca00078e0222 */
[----:B------:R0:W3:Y:S01]  /*2f50*/  @!P0 LDG.E.U16 R38, desc[UR6][R36.64] ;  /* 0x0000000624268981 */ /* 0x0000e2000c1e1500 */
[----:B------:R-:W-:Y:S02]  /*2f60*/  LOP3.LUT R77, R77, R76, RZ, 0x3c, !PT ;  /* 0x0000004c4d4d7212 */ /* 0x000fe400078e3cff */
[----:B------:R-:W-:Y:S01]  /*2f70*/  LOP3.LUT R79, R79, R78, RZ, 0x3c, !PT ;  /* 0x0000004e4f4f7212 */ /* 0x000fe200078e3cff */
[----:B----4-:R1:W-:Y:S01]  /*2f80*/  STS.U16 [R108+UR4], R52 ;  /* 0x000000346c007988 */ /* 0x0103e20008000404 */
[----:B------:R-:W-:Y:S02]  /*2f90*/  LOP3.LUT R76, R77, R76, RZ, 0x3c, !PT ;  /* 0x0000004c4d4c7212 */ /* 0x000fe400078e3cff */
[----:B------:R-:W-:Y:S02]  /*2fa0*/  LOP3.LUT R78, R79, R78, RZ, 0x3c, !PT ;  /* 0x0000004e4f4e7212 */ /* 0x000fe400078e3cff */
[----:B------:R-:W-:Y:S02]  /*2fb0*/  LOP3.LUT R77, R77, R76, RZ, 0x3c, !PT ;  /* 0x0000004c4d4d7212 */ /* 0x000fe400078e3cff */
[----:B0-----:R-:W-:-:S02]  /*2fc0*/  PRMT R36, RZ, 0x7610, R36 ;  /* 0x00007610ff247816 */ /* 0x001fc40000000024 */
[----:B------:R-:W-:Y:S01]  /*2fd0*/  LOP3.LUT R81, R81, R80, RZ, 0x3c, !PT ;  /* 0x0000005051517212 */ /* 0x000fe200078e3cff */
[----:B-1----:R-:W-:Y:S01]  /*2fe0*/  IMAD.WIDE R52, R111, 0x2, R76 ;  /* 0x000000026f347825 */ /* 0x002fe200078e024c */
[----:B------:R-:W-:Y:S02]  /*2ff0*/  LOP3.LUT R79, R79, R78, RZ, 0x3c, !PT ;  /* 0x0000004e4f4f7212 */ /* 0x000fe400078e3cff */
[----:B------:R-:W-:Y:S02]  /*3000*/  LOP3.LUT R80, R81, R80, RZ, 0x3c, !PT ;  /* 0x0000005051507212 */ /* 0x000fe400078e3cff */
[----:B------:R0:W4:Y:S01]  /*3010*/  @!P0 LDG.E.U16 R36, desc[UR6][R52.64] ;  /* 0x0000000634248981 */ /* 0x000122000c1e1500 */
[----:B------:R-:W-:Y:S02]  /*3020*/  PRMT R37, RZ, 0x7610, R37 ;  /* 0x00007610ff257816 */ /* 0x000fe40000000025 */
[----:B------:R-:W-:Y:S01]  /*3030*/  LOP3.LUT R83, R83, R82, RZ, 0x3c, !PT ;  /* 0x0000005253537212 */ /* 0x000fe200078e3cff */
[----:B-----5:R-:W-:Y:S01]  /*3040*/  STS.U16 [R108+UR4+0x200], R58 ;  /* 0x0002003a6c007988 */ /* 0x020fe20008000404 */
[----:B------:R-:W-:-:S02]  /*3050*/  LOP3.LUT R81, R81, R80, RZ, 0x3c, !PT ;  /* 0x0000005051517212 */ /* 0x000fc400078e3cff */
[----:B------:R-:W-:Y:S01]  /*3060*/  LOP3.LUT R82, R83, R82, RZ, 0x3c, !PT ;  /* 0x0000005253527212 */ /* 0x000fe200078e3cff */
[----:B0-----:R-:W-:Y:S01]  /*3070*/  IMAD.WIDE R52, R111, 0x2, R78 ;  /* 0x000000026f347825 */ /* 0x001fe200078e024e */
[----:B------:R0:W-:Y:S01]  /*3080*/  STS.U16 [R108+UR4+0x400], R57 ;  /* 0x000400396c007988 */ /* 0x0001e20008000404 */
[----:B------:R-:W-:-:S03]  /*3090*/  LOP3.LUT R85, R85, R84, RZ, 0x3c, !PT ;  /* 0x0000005455557212 */ /* 0x000fc600078e3cff */
[----:B------:R1:W5:Y:S01]  /*30a0*/  @!P0 LDG.E.U16 R37, desc[UR6][R52.64] ;  /* 0x0000000634258981 */ /* 0x000362000c1e1500 */
[----:B------:R-:W-:Y:S02]  /*30b0*/  LOP3.LUT R83, R83, R82, RZ, 0x3c, !PT ;  /* 0x0000005253537212 */ /* 0x000fe400078e3cff */
[----:B0-----:R-:W-:Y:S01]  /*30c0*/  PRMT R57, RZ, 0x7610, R57 ;  /* 0x00007610ff397816 */ /* 0x001fe20000000039 */
[----:B-1----:R-:W-:Y:S01]  /*30d0*/  IMAD.WIDE R52, R111, 0x2, R80 ;  /* 0x000000026f347825 */ /* 0x002fe200078e0250 */
[----:B------:R-:W-:Y:S02]  /*30e0*/  LOP3.LUT R84, R85, R84, RZ, 0x3c, !PT ;  /* 0x0000005455547212 */ /* 0x000fe400078e3cff */
[----:B------:R-:W-:Y:S02]  /*30f0*/  LOP3.LUT R87, R87, R86, RZ, 0x3c, !PT ;  /* 0x0000005657577212 */ /* 0x000fe400078e3cff */
[----:B------:R0:W5:Y:S01]  /*3100*/  @!P0 LDG.E.U16 R57, desc[UR6][R52.64] ;  /* 0x0000000634398981 */ /* 0x000162000c1e1500 */
[----:B------:R-:W-:-:S03]  /*3110*/  LOP3.LUT R85, R85, R84, RZ, 0x3c, !PT ;  /* 0x0000005455557212 */ /* 0x000fc600078e3cff */
[----:B------:R1:W-:Y:S01]  /*3120*/  STS.U16 [R108+UR4+0x600], R56 ;  /* 0x000600386c007988 */ /* 0x0003e20008000404 */
[----:B------:R-:W-:Y:S01]  /*3130*/  LOP3.LUT R86, R87, R86, RZ, 0x3c, !PT ;  /* 0x0000005657567212 */ /* 0x000fe200078e3cff */
[----:B0-----:R-:W-:Y:S01]  /*3140*/  IMAD.WIDE R52, R111, 0x2, R82 ;  /* 0x000000026f347825 */ /* 0x001fe200078e0252 */
[----:B-1----:R-:W-:Y:S02]  /*3150*/  PRMT R56, RZ, 0x7610, R56 ;  /* 0x00007610ff387816 */ /* 0x002fe40000000038 */
[----:B------:R-:W-:Y:S02]  /*3160*/  LOP3.LUT R89, R89, R88, RZ, 0x3c, !PT ;  /* 0x0000005859597212 */ /* 0x000fe400078e3cff */
[----:B------:R-:W-:Y:S02]  /*3170*/  LOP3.LUT R87, R87, R86, RZ, 0x3c, !PT ;  /* 0x0000005657577212 */ /* 0x000fe400078e3cff */
[----:B------:R0:W5:Y:S04]  /*3180*/  @!P0 LDG.E.U16 R56, desc[UR6][R52.64] ;  /* 0x0000000634388981 */ /* 0x000168000c1e1500 */
[----:B------:R1:W-:Y:S01]  /*3190*/  STS.U16 [R108+UR4+0x800], R55 ;  /* 0x000800376c007988 */ /* 0x0003e20008000404 */
[----:B------:R-:W-:Y:S01]  /*31a0*/  LOP3.LUT R88, R89, R88, RZ, 0x3c, !PT ;  /* 0x0000005859587212 */ /* 0x000fe200078e3cff */
[----:B0-----:R-:W-:Y:S01]  /*31b0*/  IMAD.WIDE R52, R111, 0x2, R84 ;  /* 0x000000026f347825 */ /* 0x001fe200078e0254 */
[----:B-1----:R-:W-:-:S02]  /*31c0*/  PRMT R55, RZ, 0x7610, R55 ;  /* 0x00007610ff377816 */ /* 0x002fc40000000037 */
[----:B------:R-:W-:Y:S02]  /*31d0*/  LOP3.LUT R91, R91, R90, RZ, 0x3c, !PT ;  /* 0x0000005a5b5b7212 */ /* 0x000fe400078e3cff */
[----:B------:R-:W-:Y:S02]  /*31e0*/  LOP3.LUT R89, R89, R88, RZ, 0x3c, !PT ;  /* 0x0000005859597212 */ /* 0x000fe400078e3cff */
[----:B------:R0:W5:Y:S04]  /*31f0*/  @!P0 LDG.E.U16 R55, desc[UR6][R52.64] ;  /* 0x0000000634378981 */ /* 0x000168000c1e1500 */
[----:B------:R1:W-:Y:S01]  /*3200*/  STS.U16 [R108+UR4+0xa00], R54 ;  /* 0x000a00366c007988 */ /* 0x0003e20008000404 */
[----:B------:R-:W-:Y:S01]  /*3210*/  LOP3.LUT R90, R91, R90, RZ, 0x3c, !PT ;  /* 0x0000005a5b5a7212 */ /* 0x000fe200078e3cff */
[----:B0-----:R-:W-:Y:S01]  /*3220*/  IMAD.WIDE R52, R111, 0x2, R86 ;  /* 0x000000026f347825 */ /* 0x001fe200078e0256 */
[----:B-1----:R-:W-:-:S02]  /*3230*/  PRMT R54, RZ, 0x7610, R54 ;  /* 0x00007610ff367816 */ /* 0x002fc40000000036 */
[----:B------:R-:W-:Y:S02]  /*3240*/  PRMT R58, RZ, 0x7610, R58 ;  /* 0x00007610ff3a7816 */ /* 0x000fe4000000003a */
[----:B------:R-:W-:Y:S02]  /*3250*/  LOP3.LUT R93, R93, R92, RZ, 0x3c, !PT ;  /* 0x0000005c5d5d7212 */ /* 0x000fe400078e3cff */
[----:B------:R0:W5:Y:S01]  /*3260*/  @!P0 LDG.E.U16 R54, desc[UR6][R52.64] ;  /* 0x0000000634368981 */ /* 0x000162000c1e1500 */
[----:B------:R-:W-:Y:S02]  /*3270*/  LOP3.LUT R91, R91, R90, RZ, 0x3c, !PT ;  /* 0x0000005a5b5b7212 */ /* 0x000fe400078e3cff */
[----:B------:R-:W-:Y:S01]  /*3280*/  LOP3.LUT R92, R93, R92, RZ, 0x3c, !PT ;  /* 0x0000005c5d5c7212 */ /* 0x000fe200078e3cff */
[----:B------:R-:W-:Y:S01]  /*3290*/  STS.U16 [R108+UR4+0xc00], R51 ;  /* 0x000c00336c007988 */ /* 0x000fe20008000404 */
[----:B0-----:R-:W-:Y:S01]  /*32a0*/  IMAD.WIDE R52, R111, 0x2, R88 ;  /* 0x000000026f347825 */ /* 0x001fe200078e0258 */
[----:B------:R-:W-:-:S04]  /*32b0*/  LOP3.LUT R95, R95, R94, RZ, 0x3c, !PT ;  /* 0x0000005e5f5f7212 */ /* 0x000fc800078e3cff */
[----:B------:R0:W5:Y:S01]  /*32c0*/  @!P0 LDG.E.U16 R58, desc[UR6][R52.64] ;  /* 0x00000006343a8981 */ /* 0x000162000c1e1500 */
[----:B------:R-:W-:Y:S02]  /*32d0*/  LOP3.LUT R93, R93, R92, RZ, 0x3c, !PT ;  /* 0x0000005c5d5d7212 */ /* 0x000fe400078e3cff */
[----:B------:R-:W-:Y:S01]  /*32e0*/  LOP3.LUT R94, R95, R94, RZ, 0x3c, !PT ;  /* 0x0000005e5f5e7212 */ /* 0x000fe200078e3cff */
[----:B------:R1:W-:Y:S01]  /*32f0*/  STS.U16 [R108+UR4+0xe00], R50 ;  /* 0x000e00326c007988 */ /* 0x0003e20008000404 */
[----:B0-----:R-:W-:Y:S02]  /*3300*/  PRMT R52, RZ, 0x7610, R52 ;  /* 0x00007610ff347816 */ /* 0x001fe40000000034 */
[----:B------:R-:W-:Y:S01]  /*3310*/  PRMT R53, RZ, 0x7610, R53 ;  /* 0x00007610ff357816 */ /* 0x000fe20000000035 */
[----:B-1----:R-:W-:Y:S01]  /*3320*/  IMAD.WIDE R50, R111, 0x2, R90 ;  /* 0x000000026f327825 */ /* 0x002fe200078e025a */
[----:B------:R-:W-:-:S04]  /*3330*/  LOP3.LUT R97, R97, R96, RZ, 0x3c, !PT ;  /* 0x0000006061617212 */ /* 0x000fc800078e3cff */
[----:B------:R0:W5:Y:S01]  /*3340*/  @!P0 LDG.E.U16 R52, desc[UR6][R50.64] ;  /* 0x0000000632348981 */ /* 0x000162000c1e1500 */
[----:B------:R-:W-:Y:S02]  /*3350*/  LOP3.LUT R95, R95, R94, RZ, 0x3c, !PT ;  /* 0x0000005e5f5f7212 */ /* 0x000fe400078e3cff */
[----:B------:R-:W-:Y:S02]  /*3360*/  LOP3.LUT R96, R97, R96, RZ, 0x3c, !PT ;  /* 0x0000006061607212 */ /* 0x000fe400078e3cff */
[----:B------:R-:W-:Y:S01]  /*3370*/  LOP3.LUT R99, R99, R98, RZ, 0x3c, !PT ;  /* 0x0000006263637212 */ /* 0x000fe200078e3cff */
[----:B------:R-:W-:Y:S01]  /*3380*/  STS.U16 [R108+UR4+0x1000], R49 ;  /* 0x001000316c007988 */ /* 0x000fe20008000404 */
[----:B0-----:R-:W-:Y:S01]  /*3390*/  IMAD.WIDE R50, R111, 0x2, R92 ;  /* 0x000000026f327825 */ /* 0x001fe200078e025c */
[----:B------:R-:W-:-:S04]  /*33a0*/  LOP3.LUT R97, R97, R96, RZ, 0x3c, !PT ;  /* 0x0000006061617212 */ /* 0x000fc800078e3cff */
[----:B------:R0:W5:Y:S01]  /*33b0*/  @!P0 LDG.E.U16 R53, desc[UR6][R50.64] ;  /* 0x0000000632358981 */ /* 0x000162000c1e1500 */
[----:B------:R-:W-:Y:S02]  /*33c0*/  LOP3.LUT R98, R99, R98, RZ, 0x3c, !PT ;  /* 0x0000006263627212 */ /* 0x000fe400078e3cff */
[----:B------:R-:W-:Y:S02]  /*33d0*/  LOP3.LUT R101, R101, R100, RZ, 0x3c, !PT ;  /* 0x0000006465657212 */ /* 0x000fe400078e3cff */
[----:B0-----:R-:W-:Y:S01]  /*33e0*/  PRMT R50, RZ, 0x7610, R50 ;  /* 0x00007610ff327816 */ /* 0x001fe20000000032 */
[----:B------:R0:W-:Y:S01]  /*33f0*/  STS.U16 [R108+UR4+0x1200], R48 ;  /* 0x001200306c007988 */ /* 0x0001e20008000404 */
[----:B------:R-:W-:Y:S01]  /*3400*/  PRMT R51, RZ, 0x7610, R51 ;  /* 0x00007610ff337816 */ /* 0x000fe20000000033 */
[----:B0-----:R-:W-:Y:S01]  /*3410*/  IMAD.WIDE R48, R111, 0x2, R94 ;  /* 0x000000026f307825 */ /* 0x001fe200078e025e */
[----:B------:R-:W-:-:S04]  /*3420*/  LOP3.LUT R99, R99, R98, RZ, 0x3c, !PT ;  /* 0x0000006263637212 */ /* 0x000fc800078e3cff */
        /* <DEDUP_REMOVED lines=11> */
[----:B------:R-:W-:Y:S02]  /*34e0*/  PRMT R49, RZ, 0x7610, R49 ;  /* 0x00007610ff317816 */ /* 0x000fe40000000031 */
[----:B------:R-:W-:Y:S01]  /*34f0*/  LOP3.LUT R107, R107, R106, RZ, 0x3c, !PT ;  /* 0x0000006a6b6b7212 */ /* 0x000fe200078e3cff */
        /* <DEDUP_REMOVED lines=10> */
[----:B------:R-:W-:Y:S02]  /*35a0*/  PRMT R61, RZ, 0x7610, R61 ;  /* 0x00007610ff3d7816 */ /* 0x000fe4000000003d */
[----:B0-----:R-:W-:Y:S01]  /*35b0*/  PRMT R42, RZ, 0x7610, R42 ;  /* 0x00007610ff2a7816 */ /* 0x001fe2000000002a */
[----:B--2---:R0:W-:Y:S01]  /*35c0*/  STS.U16 [R108+UR4+0x1a00], R40 ;  /* 0x001a00286c007988 */ /* 0x0041e20008000404 */
[----:B------:R-:W-:Y:S01]  /*35d0*/  PRMT R43, RZ, 0x7610, R43 ;  /* 0x00007610ff2b7816 */ /* 0x000fe2000000002b */
[----:B0-----:R-:W-:-:S05]  /*35e0*/  IMAD.WIDE R40, R111, 0x2, R102 ;  /* 0x000000026f287825 */ /* 0x001fca00078e0266 */
[----:B------:R0:W2:Y:S04]  /*35f0*/  @!P0 LDG.E.U16 R42, desc[UR6][R40.64] ;  /* 0x00000006282a8981 */ /* 0x0000a8000c1e1500 */
[----:B---3--:R-:W-:Y:S01]  /*3600*/  STS.U16 [R108+UR4+0x1c00], R39 ;  /* 0x001c00276c007988 */ /* 0x008fe20008000404 */
[----:B0-----:R-:W-:-:S05]  /*3610*/  IMAD.WIDE R40, R111, 0x2, R104 ;  /* 0x000000026f287825 */ /* 0x001fca00078e0268 */
[----:B------:R-:W3:Y:S04]  /*3620*/  @!P0 LDG.E.U16 R61, desc[UR6][R40.64] ;  /* 0x00000006283d8981 */ /* 0x000ee8000c1e1500 */
[----:B------:R0:W-:Y:S02]  /*3630*/  STS.U16 [R108+UR4+0x1e00], R38 ;  /* 0x001e00266c007988 */ /* 0x0001e40008000404 */
[----:B0-----:R-:W-:-:S05]  /*3640*/  IMAD.WIDE R38, R111, 0x2, R106 ;  /* 0x000000026f267825 */ /* 0x001fca00078e026a */
[----:B------:R-:W3:Y:S01]  /*3650*/  @!P0 LDG.E.U16 R43, desc[UR6][R38.64] ;  /* 0x00000006262b8981 */ /* 0x000ee2000c1e1500 */
[----:B------:R-:W-:Y:S01]  /*3660*/  VIADD R110, R110, 0xffffffff ;  /* 0xffffffff6e6e7836 */ /* 0x000fe20000000000 */
[----:B------:R-:W-:Y:S01]  /*3670*/  UIADD3 UR5, UR5, -0x20, URZ ;  /* 0xffffffe005057890 */ /* 0x000fe2000fffe03f */
[----:B------:R-:W-:Y:S01]  /*3680*/  IMAD.WIDE R34, R112, 0x2, R34 ;  /* 0x0000000270227825 */ /* 0x000fe200078e0222 */
[----:B----4-:R-:W-:Y:S02]  /*3690*/  STS.U16 [R108+UR4+0x2000], R36 ;  /* 0x002000246c007988 */ /* 0x010fe40008000404 */
[----:B------:R-:W-:Y:S01]  /*36a0*/  ISETP.NE.U32.AND P0, PT, R110, RZ, PT ;  /* 0x000000ff6e00720c */ /* 0x000fe20003f05070 */
[----:B------:R-:W-:-:S04]  /*36b0*/  IMAD.WIDE R32, R112, 0x2, R32 ;  /* 0x0000000270207825 */ /* 0x000fc800078e0220 */
[----:B------:R-:W-:-:S04]  /*36c0*/  IMAD.WIDE R30, R112, 0x2, R30 ;  /* 0x00000002701e7825 */ /* 0x000fc800078e021e */
[C---:B------:R-:W-:Y:S01]  /*36d0*/  IMAD.WIDE R28, R112.reuse, 0x2, R28 ;  /* 0x00000002701c7825 */ /* 0x040fe200078e021c */
[----:B-----5:R-:W-:Y:S03]  /*36e0*/  STS.U16 [R108+UR4+0x2200], R37 ;  /* 0x002200256c007988 */ /* 0x020fe60008000404 */
[----:B------:R-:W-:-:S04]  /*36f0*/  IMAD.WIDE R26, R112, 0x2, R26 ;  /* 0x00000002701a7825 */ /* 0x000fc800078e021a */
[----:B------:R-:W-:-:S04]  /*3700*/  IMAD.WIDE R24, R112, 0x2, R24 ;  /* 0x0000000270187825 */ /* 0x000fc800078e0218 */
[----:B------:R-:W-:-:S04]  /*3710*/  IMAD.WIDE R22, R112, 0x2, R22 ;  /* 0x0000000270167825 */ /* 0x000fc800078e0216 */
[C---:B------:R-:W-:Y:S01]  /*3720*/  IMAD.WIDE R20, R112.reuse, 0x2, R20 ;  /* 0x0000000270147825 */ /* 0x040fe200078e0214 */
[----:B------:R-:W-:Y:S03]  /*3730*/  STS.U16 [R108+UR4+0x2400], R57 ;  /* 0x002400396c007988 */ /* 0x000fe60008000404 */
[----:B------:R-:W-:-:S04]  /*3740*/  IMAD.WIDE R18, R112, 0x2, R18 ;  /* 0x0000000270127825 */ /* 0x000fc800078e0212 */
[----:B------:R-:W-:-:S04]  /*3750*/  IMAD.WIDE R16, R112, 0x2, R16 ;  /* 0x0000000270107825 */ /* 0x000fc800078e0210 */
[----:B------:R-:W-:-:S04]  /*3760*/  IMAD.WIDE R14, R112, 0x2, R14 ;  /* 0x00000002700e7825 */ /* 0x000fc800078e020e */
[----:B------:R-:W-:-:S04]  /*3770*/  IMAD.WIDE R12, R112, 0x2, R12 ;  /* 0x00000002700c7825 */ /* 0x000fc800078e020c */
[C---:B------:R-:W-:Y:S01]  /*3780*/  IMAD.WIDE R10, R112.reuse, 0x2, R10 ;  /* 0x00000002700a7825 */ /* 0x040fe200078e020a */
[----:B------:R-:W-:Y:S03]  /*3790*/  STS.U16 [R108+UR4+0x2600], R56 ;  /* 0x002600386c007988 */ /* 0x000fe60008000404 */
[----:B------:R-:W-:-:S04]  /*37a0*/  IMAD.WIDE R8, R112, 0x2, R8 ;  /* 0x0000000270087825 */ /* 0x000fc800078e0208 */
[----:B------:R-:W-:-:S04]  /*37b0*/  IMAD.WIDE R6, R112, 0x2, R6 ;  /* 0x0000000270067825 */ /* 0x000fc800078e0206 */
[C---:B------:R-:W-:Y:S01]  /*37c0*/  IMAD.WIDE R4, R112.reuse, 0x2, R4 ;  /* 0x0000000270047825 */ /* 0x040fe200078e0204 */
[----:B------:R-:W-:Y:S04]  /*37d0*/  STS.U16 [R108+UR4+0x2800], R55 ;  /* 0x002800376c007988 */ /* 0x000fe80008000404 */
        /* <DEDUP_REMOVED lines=8> */
[----:B--2---:R-:W-:Y:S04]  /*3860*/  STS.U16 [R108+UR4+0x3a00], R42 ;  /* 0x003a002a6c007988 */ /* 0x004fe80008000404 */
[----:B---3--:R-:W-:Y:S04]  /*3870*/  STS.U16 [R108+UR4+0x3c00], R61 ;  /* 0x003c003d6c007988 */ /* 0x008fe80008000404 */
[----:B------:R-:W-:Y:S01]  /*3880*/  STS.U16 [R108+UR4+0x3e00], R43 ;  /* 0x003e002b6c007988 */ /* 0x000fe20008000404 */
[----:B------:R-:W-:Y:S06]  /*3890*/  BAR.SYNC.DEFER_BLOCKING 0x0 ;  /* 0x0000000000007b1d */ /* 0x000fec0000010000 */
[----:B------:R-:W-:Y:S04]  /*38a0*/  LDSM.16.MT88.4 R40, [R113+0x4000] ;  /* 0x004000007128783b */ /* 0x000fe80000004200 */
[----:B------:R-:W0:Y:S04]  /*38b0*/  LDSM.16.M88.4 R36, [R0] ;  /* 0x000000000024783b */ /* 0x000e280000000200 */
[----:B------:R-:W-:Y:S04]  /*38c0*/  LDSM.16.MT88.4 R60, [R113+0x4200] ;  /* 0x00420000713c783b */ /* 0x000fe80000004200 */
[----:B------:R-:W1:Y:S04]  /*38d0*/  LDSM.16.M88.4 R52, [R0+0x1000] ;  /* 0x001000000034783b */ /* 0x000e680000000200 */
[----:B------:R-:W2:Y:S04]  /*38e0*/  LDSM.16.M88.4 R48, [R0+0x2000] ;  /* 0x002000000030783b */ /* 0x000ea80000000200 */
[----:B------:R-:W3:Y:S01]  /*38f0*/  LDSM.16.M88.4 R56, [R0+0x3000] ;  /* 0x003000000038783b */ /* 0x000ee20000000200 */
[C---:B0-----:R-:W-:Y:S07]  /*3900*/  HMMA.16816.F32 R72, R40.reuse, R36, R72 ;  /* 0x000000242848723c */ /* 0x041fee0000001848 */
[----:B------:R-:W-:Y:S01]  /*3910*/  IMAD.WIDE R36, R112, 0x2, R106 ;  /* 0x0000000270247825 */ /* 0x000fe200078e026a */
[----:B-1----:R-:W-:Y:S01]  /*3920*/  HMMA.16816.F32 R68, R40, R52, R68 ;  /* 0x000000342844723c */ /* 0x002fe20000001844 */
[----:B------:R-:W0:Y:S02]  /*3930*/  LDC R53, c[0x0][0x238] ;  /* 0x00008e00ff357b82 */ /* 0x000e240000000800 */
[----:B------:R-:W-:-:S02]  /*3940*/  IMAD.MOV.U32 R107, RZ, RZ, R36 ;  /* 0x000000ffff6b7224 */ /* 0x000fc400078e0024 */
[----:B------:R-:W-:Y:S01]  /*3950*/  IMAD.MOV.U32 R106, RZ, RZ, R37 ;  /* 0x000000ffff6a7224 */ /* 0x000fe200078e0025 */
[----:B--2---:R-:W-:Y:S01]  /*3960*/  HMMA.16816.F32 R64, R40, R48, R64 ;  /* 0x000000302840723c */ /* 0x004fe20000001840 */
[----:B------:R-:W-:-:S04]  /*3970*/  IMAD.WIDE R36, R112, 0x2, R100 ;  /* 0x0000000270247825 */ /* 0x000fc800078e0264 */
[----:B------:R-:W-:Y:S01]  /*3980*/  IMAD.MOV.U32 R101, RZ, RZ, R36 ;  /* 0x000000ffff657224 */ /* 0x000fe200078e0024 */
[----:B---3--:R-:W-:Y:S01]  /*3990*/  HMMA.16816.F32 R44, R40, R56, R44 ;  /* 0x00000038282c723c */ /* 0x008fe2000000182c */
[----:B------:R-:W-:Y:S02]  /*39a0*/  IMAD.MOV.U32 R100, RZ, RZ, R37 ;  /* 0x000000ffff647224 */ /* 0x000fe400078e0025 */
[----:B------:R-:W-:-:S03]  /*39b0*/  IMAD.WIDE R36, R112, 0x2, R96 ;  /* 0x0000000270247825 */ /* 0x000fc600078e0260 */
[----:B------:R-:W-:Y:S01]  /*39c0*/  HMMA.16816.F32 R72, R60, R38, R72 ;  /* 0x000000263c48723c */ /* 0x000fe20000001848 */
[----:B------:R-:W-:Y:S01]  /*39d0*/  IMAD.MOV.U32 R96, RZ, RZ, R37 ;  /* 0x000000ffff607224 */ /* 0x000fe200078e0025 */
[----:B------:R-:W-:Y:S01]  /*39e0*/  MOV R97, R36 ;  /* 0x0000002400617202 */ /* 0x000fe20000000f00 */
[----:B------:R-:W-:-:S03]  /*39f0*/  IMAD.WIDE R36, R112, 0x2, R92 ;  /* 0x0000000270247825 */ /* 0x000fc600078e025c */
[----:B------:R-:W-:Y:S01]  /*3a00*/  HMMA.16816.F32 R68, R60, R54, R68 ;  /* 0x000000363c44723c */ /* 0x000fe20000001844 */
[----:B------:R-:W-:-:S04]  /*3a10*/  IMAD.WIDE R38, R112, 0x2, R102 ;  /* 0x0000000270267825 */ /* 0x000fc800078e0266 */
[----:B------:R-:W-:Y:S01]  /*3a20*/  IMAD.MOV.U32 R93, RZ, RZ, R36 ;  /* 0x000000ffff5d7224 */ /* 0x000fe200078e0024 */
[----:B------:R-:W-:Y:S01]  /*3a30*/  HMMA.16816.F32 R64, R60, R50, R64 ;  /* 0x000000323c40723c */ /* 0x000fe20000001840 */
[----:B------:R-:W-:Y:S02]  /*3a40*/  IMAD.MOV.U32 R92, RZ, RZ, R37 ;  /* 0x000000ffff5c7224 */ /* 0x000fe400078e0025 */
[----:B------:R-:W-:-:S03]  /*3a50*/  IMAD.WIDE R36, R112, 0x2, R88 ;  /* 0x0000000270247825 */ /* 0x000fc600078e0258 */
[----:B------:R-:W-:Y:S01]  /*3a60*/  HMMA.16816.F32 R44, R60, R58, R44 ;  /* 0x0000003a3c2c723c */ /* 0x000fe2000000182c */
[----:B------:R-:W-:Y:S02]  /*3a70*/  IMAD.MOV.U32 R103, RZ, RZ, R38 ;  /* 0x000000ffff677224 */ /* 0x000fe400078e0026 */
[----:B------:R-:W-:Y:S02]  /*3a80*/  IMAD.MOV.U32 R102, RZ, RZ, R39 ;  /* 0x000000ffff667224 */ /* 0x000fe400078e0027 */
[----:B------:R-:W-:-:S04]  /*3a90*/  IMAD.WIDE R38, R112, 0x2, R98 ;  /* 0x0000000270267825 */ /* 0x000fc800078e0262 */
        /* <DEDUP_REMOVED lines=20> */
[----:B------:R-:W-:Y:S02]  /*3be0*/  IMAD.MOV.U32 R37, RZ, RZ, R34 ;  /* 0x000000ffff257224 */ /* 0x000fe400078e0022 */
[----:B------:R-:W-:Y:S02]  /*3bf0*/  IMAD.MOV.U32 R36, RZ, RZ, R35 ;  /* 0x000000ffff247224 */ /* 0x000fe400078e0023 */
[----:B------:R-:W-:Y:S02]  /*3c00*/  IMAD.MOV.U32 R35, RZ, RZ, R32 ;  /* 0x000000ffff237224 */ /* 0x000fe400078e0020 */
[----:B------:R-:W-:-:S02]  /*3c10*/  IMAD.MOV.U32 R34, RZ, RZ, R33 ;  /* 0x000000ffff227224 */ /* 0x000fc400078e0021 */
[----:B------:R-:W-:Y:S02]  /*3c20*/  IMAD.MOV.U32 R32, RZ, RZ, R30 ;  /* 0x000000ffff207224 */ /* 0x000fe400078e001e */
[----:B------:R-:W-:Y:S02]  /*3c30*/  IMAD.MOV.U32 R33, RZ, RZ, R31 ;  /* 0x000000ffff217224 */ /* 0x000fe400078e001f */
[----:B------:R-:W-:Y:S02]  /*3c40*/  IMAD.MOV.U32 R87, RZ, RZ, R38 ;  /* 0x000000ffff577224 */ /* 0x000fe400078e0026 */
[----:B------:R-:W-:Y:S02]  /*3c50*/  IMAD.MOV.U32 R86, RZ, RZ, R39 ;  /* 0x000000ffff567224 */ /* 0x000fe400078e0027 */
[----:B------:R-:W-:Y:S01]  /*3c60*/  IMAD.MOV.U32 R30, RZ, RZ, R28 ;  /* 0x000000ffff1e7224 */ /* 0x000fe200078e001c */
[----:B------:R-:W-:Y:S01]  /*3c70*/  MOV R28, R26 ;  /* 0x0000001a001c7202 */ /* 0x000fe20000000f00 */
[----:B------:R-:W-:-:S02]  /*3c80*/  IMAD.MOV.U32 R31, RZ, RZ, R29 ;  /* 0x000000ffff1f7224 */ /* 0x000fc400078e001d */
[----:B------:R-:W-:-:S04]  /*3c90*/  IMAD.WIDE R38, R112, 0x2, R82 ;  /* 0x0000000270267825 */ /* 0x000fc800078e0252 */
[----:B------:R-:W-:Y:S01]  /*3ca0*/  IMAD.MOV.U32 R29, RZ, RZ, R27 ;  /* 0x000000ffff1d7224 */ /* 0x000fe200078e001b */
[----:B------:R-:W-:Y:S01]  /*3cb0*/  MOV R82, R39 ;  /* 0x0000002700527202 */ /* 0x000fe20000000f00 */
        /* <DEDUP_REMOVED lines=8> */
[----:B------:R-:W-:-:S04]  /*3d40*/  IMAD.WIDE R40, R112, 0x2, R104 ;  /* 0x0000000270287825 */ /* 0x000fc800078e0268 */
[----:B------:R-:W-:Y:S02]  /*3d50*/  IMAD.MOV.U32 R83, RZ, RZ, R38 ;  /* 0x000000ffff537224 */ /* 0x000fe400078e0026 */
[----:B------:R-:W-:Y:S02]  /*3d60*/  IMAD.MOV.U32 R18, RZ, RZ, R16 ;  /* 0x000000ffff127224 */ /* 0x000fe400078e0010 */
[----:B------:R-:W-:Y:S02]  /*3d70*/  IMAD.MOV.U32 R19, RZ, RZ, R17 ;  /* 0x000000ffff137224 */ /* 0x000fe400078e0011 */
[----:B------:R-:W-:-:S04]  /*3d80*/  IMAD.WIDE R38, R112, 0x2, R78 ;  /* 0x0000000270267825 */ /* 0x000fc800078e024e */
[----:B------:R-:W-:Y:S02]  /*3d90*/  IMAD.MOV.U32 R16, RZ, RZ, R14 ;  /* 0x000000ffff107224 */ /* 0x000fe400078e000e */
[----:B------:R-:W-:Y:S01]  /*3da0*/  IMAD.MOV.U32 R17, RZ, RZ, R15 ;  /* 0x000000ffff117224 */ /* 0x000fe200078e000f */
[----:B------:R-:W-:Y:S01]  /*3db0*/  MOV R15, R13 ;  /* 0x0000000d000f7202 */ /* 0x000fe20000000f00 */
[----:B0-----:R-:W-:Y:S02]  /*3dc0*/  IMAD.SHL.U32 R53, R53, 0x20, RZ ;  /* 0x0000002035357824 */ /* 0x001fe400078e00ff */
[----:B------:R-:W-:Y:S02]  /*3dd0*/  IMAD.MOV.U32 R14, RZ, RZ, R12 ;  /* 0x000000ffff0e7224 */ /* 0x000fe400078e000c */
[----:B------:R-:W-:Y:S02]  /*3de0*/  IMAD.MOV.U32 R12, RZ, RZ, R10 ;  /* 0x000000ffff0c7224 */ /* 0x000fe400078e000a */
[----:B------:R-:W-:-:S02]  /*3df0*/  IMAD.MOV.U32 R13, RZ, RZ, R11 ;  /* 0x000000ffff0d7224 */ /* 0x000fc400078e000b */
        /* <DEDUP_REMOVED lines=10> */
[----:B------:R-:W-:Y:S01]  /*3ea0*/  IMAD.WIDE R2, R53, 0x2, R2 ;  /* 0x0000000235027825 */ /* 0x000fe200078e0202 */
[----:B------:R-:W-:Y:S06]  /*3eb0*/  @P0 BRA `(.L_x_2) ;  /* 0xffffffe800b00947 */ /* 0x000fec000383ffff */
[----:B------:R-:W-:Y:S02]  /*3ec0*/  F2FP.F16.F32.PACK_AB R6, R71, R75 ;  /* 0x0000004b4706723e */ /* 0x000fe400000000ff */
[----:B------:R-:W-:Y:S02]  /*3ed0*/  F2FP.F16.F32.PACK_AB R8, R69, R73 ;  /* 0x000000494508723e */ /* 0x000fe400000000ff */
[----:B------:R-:W-:Y:S02]  /*3ee0*/  F2FP.F16.F32.PACK_AB R7, R47, R67 ;  /* 0x000000432f07723e */ /* 0x000fe400000000ff */
[----:B------:R-:W-:Y:S02]  /*3ef0*/  F2FP.F16.F32.PACK_AB R71, R46, R66 ;  /* 0x000000422e47723e */ /* 0x000fe400000000ff */
[----:B------:R-:W-:Y:S02]  /*3f00*/  F2FP.F16.F32.PACK_AB R70, R70, R74 ;  /* 0x0000004a4646723e */ /* 0x000fe400000000ff */
[----:B------:R-:W-:-:S02]  /*3f10*/  F2FP.F16.F32.PACK_AB R9, R45, R65 ;  /* 0x000000412d09723e */ /* 0x000fc400000000ff */
[----:B------:R-:W-:Y:S02]  /*3f20*/  F2FP.F16.F32.PACK_AB R69, R44, R64 ;  /* 0x000000402c45723e */ /* 0x000fe400000000ff */
[----:B------:R-:W-:-:S07]  /*3f30*/  F2FP.F16.F32.PACK_AB R68, R68, R72 ;  /* 0x000000484444723e */ /* 0x000fce00000000ff */
.L_x_1:
[----:B------:R-:W-:Y:S01]  /*3f40*/  SHF.R.S32.HI R2, RZ, 0x4, R125 ;  /* 0x00000004ff027819 */ /* 0x000fe2000001147d */
[----:B------:R-:W-:Y:S01]  /*3f50*/  BAR.SYNC.DEFER_BLOCKING 0x0 ;  /* 0x0000000000007b1d */ /* 0x000fe20000010000 */
[C---:B------:R-:W-:Y:S02]  /*3f60*/  LOP3.LUT R3, R125.reuse, 0xe0, RZ, 0xc0, !PT ;  /* 0x000000e07d037812 */ /* 0x040fe400078ec0ff */
[----:B------:R-:W-:Y:S02]  /*3f70*/  SGXT R2, R2, 0x1 ;  /* 0x000000010202781a */ /* 0x000fe40000000200 */
[----:B------:R-:W-:Y:S01]  /*3f80*/  LOP3.LUT R0, R125, 0xc, RZ, 0xc0, !PT ;  /* 0x0000000c7d007812 */ /* 0x000fe200078ec0ff */
[----:B------:R-:W-:Y:S01]  /*3f90*/  IMAD.SHL.U32 R3, R3, 0x8, RZ ;  /* 0x0000000803037824 */ /* 0x000fe200078e00ff */
[----:B------:R-:W-:Y:S01]  /*3fa0*/  LOP3.LUT R5, R2, 0x820, RZ, 0xc0, !PT ;  /* 0x0000082002057812 */ /* 0x000fe200078ec0ff */
[----:B------:R-:W0:Y:S01]  /*3fb0*/  LDC R29, c[0x0][0x248] ;  /* 0x00009200ff1d7b82 */ /* 0x000e220000000800 */
[----:B------:R-:W-:Y:S01]  /*3fc0*/  LOP3.LUT R120, R120, 0x100, RZ, 0xc0, !PT ;  /* 0x0000010078787812 */ /* 0x000fe200078ec0ff */
[C---:B------:R-:W-:Y:S01]  /*3fd0*/  IMAD R109, R0.reuse, 0x40, R109 ;  /* 0x00000040006d7824 */ /* 0x040fe200078e026d */
[----:B------:R-:W-:Y:S01]  /*3fe0*/  ULDC.64 UR8, c[0x0][0x228] ;  /* 0x00008a0000087ab9 */ /* 0x000fe20000000a00 */
[----:B------:R-:W-:Y:S01]  /*3ff0*/  IMAD R5, R0, 0x2, R5 ;  /* 0x0000000200057824 */ /* 0x000fe200078e0205 */
[----:B------:R-:W-:Y:S01]  /*4000*/  ISETP.GE.AND P0, PT, R121, UR8, PT ;  /* 0x0000000879007c0c */ /* 0x000fe2000bf06270 */
[----:B------:R-:W-:Y:S01]  /*4010*/  IMAD.SHL.U32 R0, R109, 0x8, RZ ;  /* 0x000000086d007824 */ /* 0x000fe200078e00ff */
[----:B------:R-:W-:-:S02]  /*4020*/  LOP3.LUT R11, R115, 0xd0, R123, 0xfe, !PT ;  /* 0x000000d0730b7812 */ /* 0x000fc400078efe7b */
[----:B------:R-:W-:Y:S02]  /*4030*/  LOP3.LUT R122, R5, R122, R3, 0x1e, !PT ;  /* 0x0000007a057a7212 */ /* 0x000fe400078e1e03 */
[----:B------:R-:W-:Y:S02]  /*4040*/  LOP3.LUT R3, R0, 0x60, R125, 0x78, !PT ;  /* 0x0000006000037812 */ /* 0x000fe400078e787d */
[----:B------:R-:W-:Y:S02]  /*4050*/  LOP3.LUT R10, R122, 0x40, RZ, 0x3c, !PT ;  /* 0x000000407a0a7812 */ /* 0x000fe400078e3cff */
[----:B------:R-:W-:Y:S01]  /*4060*/  IADD3 R120, R3, UR4, R120 ;  /* 0x0000000403787c10 */ /* 0x000fe2000fffe078 */
[----:B------:R-:W-:Y:S01]  /*4070*/  STS.64 [R122+UR4], R68 ;  /* 0x000000447a007988 */ /* 0x000fe20008000a04 */
[----:B------:R-:W-:Y:S02]  /*4080*/  LOP3.LUT R12, R115, 0x10, R123, 0xfe, !PT ;  /* 0x00000010730c7812 */ /* 0x000fe400078efe7b */
[----:B------:R-:W-:Y:S01]  /*4090*/  ISETP.LT.AND P2, PT, R11, UR9, !P0 ;  /* 0x000000090b007c0c */ /* 0x000fe2000c741270 */
[----:B------:R-:W-:Y:S01]  /*40a0*/  STS.64 [R122+UR4+0x80], R8 ;  /* 0x000080087a007988 */ /* 0x000fe20008000a04 */
[----:B------:R-:W-:-:S02]  /*40b0*/  LEA.HI R125, R125, R115, RZ, 0x1c ;  /* 0x000000737d7d7211 */ /* 0x000fc400078fe0ff */
[C-C-:B------:R-:W-:Y:S01]  /*40c0*/  LOP3.LUT R21, R115.reuse, 0xe0, R123.reuse, 0xfe, !PT ;  /* 0x000000e073157812 */ /* 0x140fe200078efe7b */
[----:B------:R-:W-:Y:S01]  /*40d0*/  STS.64 [R10+UR4+0x1000], R70 ;  /* 0x001000460a007988 */ /* 0x000fe20008000a04 */
[----:B0-----:R-:W-:Y:S01]  /*40e0*/  IMAD R23, R12, R29, RZ ;  /* 0x0000001d0c177224 */ /* 0x001fe200078e02ff */
[--C-:B------:R-:W-:Y:S01]  /*40f0*/  LOP3.LUT R19, R115, 0xc0, R123.reuse, 0xfe, !PT ;  /* 0x000000c073137812 */ /* 0x100fe200078efe7b */
[----:B------:R-:W-:Y:S01]  /*4100*/  VIADD R17, R125, 0x30 ;  /* 0x000000307d117836 */ /* 0x000fe20000000000 */
[----:B------:R0:W-:Y:S01]  /*4110*/  STS.64 [R10+UR4+0x1080], R6 ;  /* 0x001080060a007988 */ /* 0x0001e20008000a04 */
[----:B------:R-:W-:Y:S01]  /*4120*/  ULDC UR4, c[0x0][0x244] ;  /* 0x0000910000047ab9 */ /* 0x000fe20000000800 */
[--C-:B------:R-:W-:Y:S01]  /*4130*/  LOP3.LUT R15, R115, 0xa0, R123.reuse, 0xfe, !PT ;  /* 0x000000a0730f7812 */ /* 0x100fe200078efe7b */
[----:B------:R-:W-:Y:S01]  /*4140*/  IMAD R0, R121, UR4, RZ ;  /* 0x0000000479007c24 */ /* 0x000fe2000f8e02ff */
[----:B------:R-:W-:Y:S01]  /*4150*/  BAR.SYNC.DEFER_BLOCKING 0x0 ;  /* 0x0000000000007b1d */ /* 0x000fe20000010000 */
[----:B------:R-:W-:-:S02]  /*4160*/  LOP3.LUT R18, R115, 0x90, R123, 0xfe, !PT ;  /* 0x0000009073127812 */ /* 0x000fc400078efe7b */
[C-C-:B------:R-:W-:Y:S02]  /*4170*/  LOP3.LUT R20, R115.reuse, 0x80, R123.reuse, 0xfe, !PT ;  /* 0x0000008073147812 */ /* 0x140fe400078efe7b */
[C-C-:B------:R-:W-:Y:S01]  /*4180*/  LOP3.LUT R22, R115.reuse, 0x50, R123.reuse, 0xfe, !PT ;  /* 0x0000005073167812 */ /* 0x140fe200078efe7b */
[----:B------:R-:W-:Y:S01]  /*4190*/  ULDC.64 UR4, c[0x0][0x220] ;  /* 0x0000880000047ab9 */ /* 0x000fe20000000a00 */
[----:B------:R-:W-:Y:S02]  /*41a0*/  LOP3.LUT R16, R115, 0x40, R123, 0xfe, !PT ;  /* 0x0000004073107812 */ /* 0x000fe400078efe7b */
[----:B------:R-:W-:-:S04]  /*41b0*/  LEA R25, P1, R0, UR4, 0x1 ;  /* 0x0000000400197c11 */ /* 0x000fc8000f8208ff */
[----:B------:R-:W-:Y:S02]  /*41c0*/  LEA.HI.X.SX32 R27, R0, UR5, 0x1, P1 ;  /* 0x00000005001b7c11 */ /* 0x000fe400088f0eff */
[----:B------:R-:W-:-:S04]  /*41d0*/  LOP3.LUT R0, R115, R123, RZ, 0xfc, !PT ;  /* 0x0000007b73007212 */ /* 0x000fc800078efcff */
[C---:B------:R-:W-:Y:S01]  /*41e0*/  ISETP.LT.AND P4, PT, R0.reuse, UR9, !P0 ;  /* 0x0000000900007c0c */ /* 0x040fe2000c781270 */
[----:B------:R-:W-:Y:S01]  /*41f0*/  IMAD R13, R0, R29, RZ ;  /* 0x0000001d000d7224 */ /* 0x000fe200078e02ff */
[C-C-:B------:R-:W-:Y:S02]  /*4200*/  LOP3.LUT R0, R115.reuse, 0x60, R123.reuse, 0xfe, !PT ;  /* 0x0000006073007812 */ /* 0x140fe400078efe7b */
[----:B------:R-:W-:Y:S01]  /*4210*/  LOP3.LUT R115, R115, 0x20, R123, 0xfe, !PT ;  /* 0x0000002073737812 */ /* 0x000fe200078efe7b */
[----:B------:R-:W1:Y:S01]  /*4220*/  LDS.64 R4, [R120] ;  /* 0x0000000078047984 */ /* 0x000e620000000a00 */
[----:B0-----:R-:W-:Y:S02]  /*4230*/  LEA R10, P1, R13, R25, 0x1 ;  /* 0x000000190d0a7211 */ /* 0x001fe400078208ff */
[----:B------:R-:W-:Y:S01]  /*4240*/  LEA R24, R29, R13, 0x5 ;  /* 0x0000000d1d187211 */ /* 0x000fe200078e28ff */
[----:B------:R-:W0:Y:S01]  /*4250*/  LDS.64 R2, [R120+0x200] ;  /* 0x0002000078027984 */ /* 0x000e220000000a00 */
[----:B------:R-:W-:-:S02]  /*4260*/  LEA.HI.X.SX32 R11, R13, R27, 0x1, P1 ;  /* 0x0000001b0d0b7211 */ /* 0x000fc400008f0eff */
[----:B------:R-:W-:Y:S01]  /*4270*/  ISETP.LT.AND P1, PT, R12, UR9, !P0 ;  /* 0x000000090c007c0c */ /* 0x000fe2000c721270 */
[----:B------:R-:W2:Y:S01]  /*4280*/  LDS.64 R6, [R120+0x400] ;  /* 0x0004000078067984 */ /* 0x000ea20000000a00 */
[----:B------:R-:W-:Y:S02]  /*4290*/  LEA R12, P5, R23, R25, 0x1 ;  /* 0x00000019170c7211 */ /* 0x000fe400078a08ff */
[----:B------:R-:W-:Y:S01]  /*42a0*/  ISETP.LT.AND P3, PT, R115, UR9, !P0 ;  /* 0x0000000973007c0c */ /* 0x000fe2000c761270 */
[----:B------:R-:W3:Y:S01]  /*42b0*/  LDS.64 R8, [R120+0x600] ;  /* 0x0006000078087984 */ /* 0x000ee20000000a00 */
[----:B------:R-:W-:Y:S02]  /*42c0*/  LEA.HI.X.SX32 R13, R23, R27, 0x1, P5 ;  /* 0x0000001b170d7211 */ /* 0x000fe400028f0eff */
[----:B------:R-:W-:Y:S02]  /*42d0*/  LEA R14, P6, R24, R25, 0x1 ;  /* 0x00000019180e7211 */ /* 0x000fe400078c08ff */
[----:B------:R-:W-:-:S02]  /*42e0*/  ISETP.LT.AND P5, PT, R15, UR9, !P0 ;  /* 0x000000090f007c0c */ /* 0x000fc4000c7a1270 */
[----:B------:R-:W-:Y:S01]  /*42f0*/  LEA.HI.X.SX32 R15, R24, R27, 0x1, P6 ;  /* 0x0000001b180f7211 */ /* 0x000fe200030f0eff */
[----:B------:R-:W-:Y:S01]  /*4300*/  IMAD R24, R29, 0x20, R24 ;  /* 0x000000201d187824 */ /* 0x000fe200078e0218 */
[----:B-1----:R1:W-:Y:S01]  /*4310*/  @P4 STG.E.U16 desc[UR6][R10.64], R4 ;  /* 0x000000040a004986 */ /* 0x0023e2000c101506 */
[C---:B------:R-:W-:Y:S01]  /*4320*/  ISETP.LT.AND P4, PT, R17.reuse, UR9, !P0 ;  /* 0x0000000911007c0c */ /* 0x040fe2000c781270 */
[----:B------:R-:W-:Y:S02]  /*4330*/  IMAD R17, R17, R29, RZ ;  /* 0x0000001d11117224 */ /* 0x000fe400078e02ff */
[----:B0-----:R0:W-:Y:S01]  /*4340*/  @P1 STG.E.U16 desc[UR6][R12.64], R2 ;  /* 0x000000020c001986 */ /* 0x0011e2000c101506 */
[----:B------:R-:W-:Y:S02]  /*4350*/  ISETP.LT.AND P1, PT, R16, UR9, !P0 ;  /* 0x0000000910007c0c */ /* 0x000fe4000c721270 */
[----:B------:R-:W-:Y:S01]  /*4360*/  LEA R16, P6, R17, R25, 0x1 ;  /* 0x0000001911107211 */ /* 0x000fe200078c08ff */
[----:B--2---:R2:W-:Y:S01]  /*4370*/  @P3 STG.E.U16 desc[UR6][R14.64], R6 ;  /* 0x000000060e003986 */ /* 0x0045e2000c101506 */
[----:B------:R-:W-:-:S02]  /*4380*/  ISETP.LT.AND P3, PT, R22, UR9, !P0 ;  /* 0x0000000916007c0c */ /* 0x000fc4000c761270 */
[----:B------:R-:W-:Y:S02]  /*4390*/  LEA.HI.X.SX32 R17, R17, R27, 0x1, P6 ;  /* 0x0000001b11117211 */ /* 0x000fe400030f0eff */
[----:B-1----:R-:W-:Y:S02]  /*43a0*/  LEA R10, P6, R24, R25, 0x1 ;  /* 0x00000019180a7211 */ /* 0x002fe400078c08ff */
[----:B0-----:R-:W-:Y:S01]  /*43b0*/  PRMT R13, R4, 0x7632, R13 ;  /* 0x00007632040d7816 */ /* 0x001fe2000000000d */
[----:B------:R-:W-:Y:S01]  /*43c0*/  IMAD R4, R29, 0x10, R24 ;  /* 0x000000101d047824 */ /* 0x000fe200078e0218 */
[----:B---3--:R0:W-:Y:S01]  /*43d0*/  @P4 STG.E.U16 desc[UR6][R16.64], R8 ;  /* 0x0000000810004986 */ /* 0x0081e2000c101506 */
[----:B------:R-:W-:Y:S02]  /*43e0*/  LEA.HI.X.SX32 R11, R24, R27, 0x1, P6 ;  /* 0x0000001b180b7211 */ /* 0x000fe400030f0eff */
[----:B------:R-:W-:Y:S01]  /*43f0*/  ISETP.LT.AND P4, PT, R0, UR9, !P0 ;  /* 0x0000000900007c0c */ /* 0x000fe2000c781270 */
[----:B------:R-:W-:Y:S01]  /*4400*/  VIADD R0, R125, 0x70 ;  /* 0x000000707d007836 */ /* 0x000fe20000000000 */
[----:B------:R-:W-:Y:S01]  /*4410*/  LEA R12, P6, R4, R25, 0x1 ;  /* 0x00000019040c7211 */ /* 0x000fe200078c08ff */
[----:B------:R-:W-:Y:S01]  /*4420*/  IMAD R22, R29, 0x10, R4 ;  /* 0x000000101d167824 */ /* 0x000fe200078e0204 */
[----:B------:R1:W-:Y:S01]  /*4430*/  @P1 STG.E.U16 desc[UR6][R10.64], R13 ;  /* 0x0000000d0a001986 */ /* 0x0003e2000c101506 */
[----:B--2---:R-:W-:-:S02]  /*4440*/  PRMT R6, R2, 0x7632, R6 ;  /* 0x0000763202067816 */ /* 0x004fc40000000006 */
[C---:B------:R-:W-:Y:S01]  /*4450*/  ISETP.LT.AND P1, PT, R0.reuse, UR9, !P0 ;  /* 0x0000000900007c0c */ /* 0x040fe2000c721270 */
[----:B------:R-:W-:Y:S01]  /*4460*/  IMAD R0, R0, R29, RZ ;  /* 0x0000001d00007224 */ /* 0x000fe200078e02ff */
[----:B0-----:R-:W-:Y:S02]  /*4470*/  PRMT R8, R8, 0x7632, R8 ;  /* 0x0000763208087816 */ /* 0x001fe40000000008 */
[----:B-1----:R-:W-:Y:S02]  /*4480*/  LEA.HI.X.SX32 R13, R4, R27, 0x1, P6 ;  /* 0x0000001b040d7211 */ /* 0x002fe400030f0eff */
[----:B------:R-:W-:Y:S02]  /*4490*/  LEA R14, P6, R22, R25, 0x1 ;  /* 0x00000019160e7211 */ /* 0x000fe400078c08ff */
[----:B------:R-:W-:Y:S01]  /*44a0*/  PRMT R4, R6, 0x7632, R4 ;  /* 0x0000763206047816 */ /* 0x000fe20000000004 */
[----:B------:R0:W-:Y:S01]  /*44b0*/  @P3 STG.E.U16 desc[UR6][R12.64], R6 ;  /* 0x000000060c003986 */ /* 0x0001e2000c101506 */
[----:B------:R-:W-:Y:S01]  /*44c0*/  LEA.HI.X.SX32 R15, R22, R27, 0x1, P6 ;  /* 0x0000001b160f7211 */ /* 0x000fe200030f0eff */
[----:B------:R-:W-:Y:S01]  /*44d0*/  IMAD R22, R29, 0x20, R22 ;  /* 0x000000201d167824 */ /* 0x000fe200078e0216 */
[----:B------:R-:W-:-:S02]  /*44e0*/  LEA R10, P6, R0, R25, 0x1 ;  /* 0x00000019000a7211 */ /* 0x000fc400078c08ff */
[----:B------:R-:W-:Y:S01]  /*44f0*/  ISETP.LT.AND P3, PT, R20, UR9, !P0 ;  /* 0x0000000914007c0c */ /* 0x000fe2000c761270 */
[----:B------:R-:W-:Y:S01]  /*4500*/  IMAD R2, R29, 0x10, R22 ;  /* 0x000000101d027824 */ /* 0x000fe200078e0216 */
[----:B------:R-:W-:Y:S01]  /*4510*/  LEA.HI.X.SX32 R11, R0, R27, 0x1, P6 ;  /* 0x0000001b000b7211 */ /* 0x000fe200030f0eff */
[----:B------:R1:W-:Y:S01]  /*4520*/  @P4 STG.E.U16 desc[UR6][R14.64], R4 ;  /* 0x000000040e004986 */ /* 0x0003e2000c101506 */
[-C--:B------:R-:W-:Y:S01]  /*4530*/  LEA R16, P4, R22, R25.reuse, 0x1 ;  /* 0x0000001916107211 */ /* 0x080fe200078808ff */
[C---:B------:R-:W-:Y:S01]  /*4540*/  VIADD R0, R125.reuse, 0xb0 ;  /* 0x000000b07d007836 */ /* 0x040fe20000000000 */
[----:B------:R-:W-:Y:S01]  /*4550*/  ISETP.LT.AND P6, PT, R18, UR9, !P0 ;  /* 0x0000000912007c0c */ /* 0x000fe2000c7c1270 */
[----:B------:R2:W-:Y:S01]  /*4560*/  @P1 STG.E.U16 desc[UR6][R10.64], R8 ;  /* 0x000000080a001986 */ /* 0x0005e2000c101506 */
[----:B0-----:R-:W-:Y:S01]  /*4570*/  LEA R12, P1, R2, R25, 0x1 ;  /* 0x00000019020c7211 */ /* 0x001fe200078208ff */
[----:B------:R-:W-:Y:S01]  /*4580*/  VIADD R125, R125, 0xf0 ;  /* 0x000000f07d7d7836 */ /* 0x000fe20000000000 */
[----:B------:R-:W-:-:S02]  /*4590*/  LEA.HI.X.SX32 R17, R22, R27, 0x1, P4 ;  /* 0x0000001b16117211 */ /* 0x000fc400020f0eff */
[C---:B------:R-:W-:Y:S01]  /*45a0*/  ISETP.LT.AND P4, PT, R0.reuse, UR9, !P0 ;  /* 0x0000000900007c0c */ /* 0x040fe2000c781270 */
[----:B------:R-:W-:Y:S01]  /*45b0*/  IMAD R0, R0, R29, RZ ;  /* 0x0000001d00007224 */ /* 0x000fe200078e02ff */
[----:B------:R-:W-:Y:S01]  /*45c0*/  LEA.HI.X.SX32 R13, R2, R27, 0x1, P1 ;  /* 0x0000001b020d7211 */ /* 0x000fe200008f0eff */
[C---:B-1----:R-:W-:Y:S01]  /*45d0*/  IMAD R4, R29.reuse, 0x10, R2 ;  /* 0x000000101d047824 */ /* 0x042fe200078e0202 */
[----:B------:R0:W-:Y:S02]  /*45e0*/  @P3 STG.E.U16 desc[UR6][R16.64], R5 ;  /* 0x0000000510003986 */ /* 0x0001e4000c101506 */
[-C--:B------:R-:W-:Y:S01]  /*45f0*/  LEA R14, P3, R0, R25.reuse, 0x1 ;  /* 0x00000019000e7211 */ /* 0x080fe200078608ff */
[C---:B------:R-:W-:Y:S01]  /*4600*/  IMAD R2, R29.reuse, 0x20, R4 ;  /* 0x000000201d027824 */ /* 0x040fe200078e0204 */
[----:B--2---:R-:W-:Y:S01]  /*4610*/  LEA R10, P1, R4, R25, 0x1 ;  /* 0x00000019040a7211 */ /* 0x004fe200078208ff */
[----:B------:R1:W-:Y:S01]  /*4620*/  @P6 STG.E.U16 desc[UR6][R12.64], R3 ;  /* 0x000000030c006986 */ /* 0x0003e2000c101506 */
[-C--:B------:R-:W-:Y:S01]  /*4630*/  LEA.HI.X.SX32 R15, R0, R27.reuse, 0x1, P3 ;  /* 0x0000001b000f7211 */ /* 0x080fe200018f0eff */
[----:B------:R-:W-:Y:S01]  /*4640*/  IMAD R6, R29, 0x10, R2 ;  /* 0x000000101d067824 */ /* 0x000fe200078e0202 */
[----:B------:R-:W-:Y:S01]  /*4650*/  LEA.HI.X.SX32 R11, R4, R27, 0x1, P1 ;  /* 0x0000001b040b7211 */ /* 0x000fe200008f0eff */
[----:B------:R-:W-:-:S02]  /*4660*/  IMAD R8, R125, R29, RZ ;  /* 0x0000001d7d087224 */ /* 0x000fc400078e02ff */
[----:B------:R-:W-:Y:S01]  /*4670*/  IMAD R0, R29, 0x10, R6 ;  /* 0x000000101d007824 */ /* 0x000fe200078e0206 */
[-C--:B0-----:R-:W-:Y:S01]  /*4680*/  LEA R16, P3, R2, R25.reuse, 0x1 ;  /* 0x0000001902107211 */ /* 0x081fe200078608ff */
[----:B------:R0:W-:Y:S01]  /*4690*/  @P5 STG.E.U16 desc[UR6][R10.64], R7 ;  /* 0x000000070a005986 */ /* 0x0001e2000c101506 */
[----:B------:R-:W-:Y:S02]  /*46a0*/  LEA R18, P6, R6, R25, 0x1 ;  /* 0x0000001906127211 */ /* 0x000fe400078c08ff */
[----:B------:R-:W-:Y:S01]  /*46b0*/  LEA.HI.X.SX32 R17, R2, R27, 0x1, P3 ;  /* 0x0000001b02117211 */ /* 0x000fe200018f0eff */
[----:B------:R0:W-:Y:S01]  /*46c0*/  @P4 STG.E.U16 desc[UR6][R14.64], R9 ;  /* 0x000000090e004986 */ /* 0x0001e2000c101506 */
[C---:B-1----:R-:W-:Y:S02]  /*46d0*/  LEA R12, P1, R0.reuse, R25, 0x1 ;  /* 0x00000019000c7211 */ /* 0x042fe400078208ff */
[----:B------:R-:W-:Y:S02]  /*46e0*/  ISETP.LT.AND P3, PT, R19, UR9, !P0 ;  /* 0x0000000913007c0c */ /* 0x000fe4000c761270 */
[----:B------:R-:W-:-:S02]  /*46f0*/  LEA.HI.X.SX32 R13, R0, R27, 0x1, P1 ;  /* 0x0000001b000d7211 */ /* 0x000fc400008f0eff */
[----:B------:R-:W-:Y:S02]  /*4700*/  LEA.HI.X.SX32 R19, R6, R27, 0x1, P6 ;  /* 0x0000001b06137211 */ /* 0x000fe400030f0eff */
[----:B------:R-:W-:Y:S02]  /*4710*/  ISETP.LT.AND P1, PT, R21, UR9, !P0 ;  /* 0x0000000915007c0c */ /* 0x000fe4000c721270 */
[C---:B------:R-:W-:Y:S02]  /*4720*/  LEA R20, P6, R8.reuse, R25, 0x1 ;  /* 0x0000001908147211 */ /* 0x040fe400078c08ff */
[----:B------:R-:W-:Y:S02]  /*4730*/  ISETP.LT.AND P0, PT, R125, UR9, !P0 ;  /* 0x000000097d007c0c */ /* 0x000fe4000c701270 */
[----:B------:R-:W-:Y:S02]  /*4740*/  LEA.HI.X.SX32 R21, R8, R27, 0x1, P6 ;  /* 0x0000001b08157211 */ /* 0x000fe400030f0eff */
[----:B------:R-:W-:-:S02]  /*4750*/  PRMT R8, R5, 0x7632, R8 ;  /* 0x0000763205087816 */ /* 0x000fc40000000008 */
[----:B------:R-:W-:Y:S02]  /*4760*/  PRMT R3, R3, 0x7632, R3 ;  /* 0x0000763203037816 */ /* 0x000fe40000000003 */
[----:B------:R-:W-:Y:S01]  /*4770*/  PRMT R6, R7, 0x7632, R6 ;  /* 0x0000763207067816 */ /* 0x000fe20000000006 */
[----:B------:R0:W-:Y:S04]  /*4780*/  @P3 STG.E.U16 desc[UR6][R16.64], R8 ;  /* 0x0000000810003986 */ /* 0x0001e8000c101506 */
[----:B------:R0:W-:Y:S04]  /*4790*/  @P2 STG.E.U16 desc[UR6][R18.64], R3 ;  /* 0x0000000312002986 */ /* 0x0001e8000c101506 */
[----:B------:R0:W-:Y:S01]  /*47a0*/  @P1 STG.E.U16 desc[UR6][R12.64], R6 ;  /* 0x000000060c001986 */ /* 0x0001e2000c101506 */
[----:B------:R-:W-:Y:S05]  /*47b0*/  @!P0 EXIT ;  /* 0x000000000000894d */ /* 0x000fea0003800000 */
[----:B0-----:R-:W-:-:S05]  /*47c0*/  PRMT R10, R9, 0x7632, R10 ;  /* 0x00007632090a7816 */ /* 0x001fca000000000a */
[----:B------:R-:W-:Y:S01]  /*47d0*/  STG.E.U16 desc[UR6][R20.64], R10 ;  /* 0x0000000a14007986 */ /* 0x000fe2000c101506 */
[----:B------:R-:W-:Y:S05]  /*47e0*/  EXIT ;  /* 0x000000000000794d */ /* 0x000fea0003800000 */
.L_x_3:
[----:B------:R-:W-:-:S00]  /*47f0*/  BRA `(.L_x_3) ;  /* 0xfffffffc00fc7947 */ /* 0x000fc0000383ffff */
[----:B------:R-:W-:-:S00]  /*4800*/  NOP ;  /* 0x0000000000007918 */ /* 0x000fc00000000000 */
[----:B------:R-:W-:-:S00]  /*4810*/  NOP ;  /* 0x0000000000007918 */ /* 0x000fc00000000000 */
[----:B------:R-:W-:-:S00]  /*4820*/  NOP ;  /* 0x0000000000007918 */ /* 0x000fc00000000000 */
[----:B------:R-:W-:-:S00]  /*4830*/  NOP ;  /* 0x0000000000007918 */ /* 0x000fc00000000000 */
[----:B------:R-:W-:-:S00]  /*4840*/  NOP ;  /* 0x0000000000007918 */ /* 0x000fc00000000000 */
[----:B------:R-:W-:-:S00]  /*4850*/  NOP ;  /* 0x0000000000007918 */ /* 0x000fc00000000000 */
[----:B------:R-:W-:-:S00]  /*4860*/  NOP ;  /* 0x0000000000007918 */ /* 0x000fc00000000000 */
[----:B------:R-:W-:-:S00]  /*4870*/  NOP ;  /* 0x0000000000007918 */ /* 0x000fc00000000000 */
.L_x_4:


//--------------------- .nv.shared.matmul_kernel  --------------------------
	.section	.nv.shared.matmul_kernel,"aw",@nobits
	.sectionflags	@""
	.align	16
	.zero		1024


//--------------------- .nv.shared.reserved.0     --------------------------
	.section	.nv.shared.reserved.0,"aw",@nobits
	.weak		__nv_reservedSMEM_offset_0_alias
	.size		__nv_reservedSMEM_offset_0_alias, 0, 0
	.other		__nv_reservedSMEM_offset_0_alias,@"STO_CUDA_RESERVED_SHARED STV_DEFAULT"
__nv_reservedSMEM_offset_0_alias:
	.zero		0


//--------------------- .nv.constant0.matmul_kernel --------------------------
	.section	.nv.constant0.matmul_kernel,"a",@progbits
	.sectionflags	@""
	.align	4
.nv.constant0.matmul_kernel:
	.zero		608


//--------------------- SYMBOLS --------------------------

	.type		.nv.reservedSmem.offset0,@object
	.size		.nv.reservedSmem.offset0,0x4
